//
// Generated by NVIDIA NVVM Compiler
//
// Compiler Build ID: CL-36424714
// Cuda compilation tools, release 13.0, V13.0.88
// Based on NVVM 20.0.0
//

.version 9.0
.target sm_100
.address_size 64

	// .globl	_Z6matMulPfS_S_iii
.global .align 4 .b8 __cudart_i2opi_f[24] = {65, 144, 67, 60, 153, 149, 98, 219, 192, 221, 52, 245, 209, 87, 39, 252, 41, 21, 68, 78, 110, 131, 249, 162};

.visible .entry _Z6matMulPfS_S_iii(
	.param .u64 .ptr .align 1 _Z6matMulPfS_S_iii_param_0,
	.param .u64 .ptr .align 1 _Z6matMulPfS_S_iii_param_1,
	.param .u64 .ptr .align 1 _Z6matMulPfS_S_iii_param_2,
	.param .u32 _Z6matMulPfS_S_iii_param_3,
	.param .u32 _Z6matMulPfS_S_iii_param_4,
	.param .u32 _Z6matMulPfS_S_iii_param_5
)
{
	.reg .pred 	%p<13>;
	.reg .b32 	%r<41>;
	.reg .b32 	%f<68>;
	.reg .b64 	%rd<53>;

	ld.param.u64 	%rd7, [_Z6matMulPfS_S_iii_param_0];
	ld.param.u64 	%rd8, [_Z6matMulPfS_S_iii_param_1];
	ld.param.u64 	%rd6, [_Z6matMulPfS_S_iii_param_2];
	ld.param.u32 	%r20, [_Z6matMulPfS_S_iii_param_3];
	ld.param.u32 	%r18, [_Z6matMulPfS_S_iii_param_4];
	ld.param.u32 	%r19, [_Z6matMulPfS_S_iii_param_5];
	cvta.to.global.u64 	%rd1, %rd8;
	cvta.to.global.u64 	%rd2, %rd7;
	mov.u32 	%r21, %ctaid.y;
	shl.b32 	%r22, %r21, 4;
	mov.u32 	%r23, %tid.y;
	add.s32 	%r1, %r22, %r23;
	mov.u32 	%r24, %ctaid.x;
	shl.b32 	%r25, %r24, 4;
	mov.u32 	%r26, %tid.x;
	add.s32 	%r2, %r25, %r26;
	setp.ge.s32 	%p1, %r1, %r20;
	setp.ge.s32 	%p2, %r2, %r19;
	or.pred  	%p3, %p1, %p2;
	@%p3 bra 	$L__BB0_14;
	setp.lt.s32 	%p4, %r18, 1;
	mov.f32 	%f67, 0f00000000;
	@%p4 bra 	$L__BB0_13;
	mul.lo.s32 	%r3, %r18, %r1;
	and.b32  	%r4, %r18, 7;
	setp.lt.u32 	%p5, %r18, 8;
	mov.f32 	%f67, 0f00000000;
	mov.b32 	%r39, 0;
	@%p5 bra 	$L__BB0_5;
	and.b32  	%r39, %r18, 2147483640;
	neg.s32 	%r37, %r39;
	shl.b32 	%r7, %r19, 3;
	mul.wide.u32 	%rd9, %r3, 4;
	add.s64 	%rd10, %rd9, %rd2;
	add.s64 	%rd52, %rd10, 16;
	mov.f32 	%f67, 0f00000000;
	mul.wide.s32 	%rd13, %r19, 4;
	mov.u32 	%r36, %r2;
$L__BB0_4:
	.pragma "nounroll";
	ld.global.f32 	%f17, [%rd52+-16];
	mul.wide.s32 	%rd11, %r36, 4;
	add.s64 	%rd12, %rd1, %rd11;
	ld.global.f32 	%f18, [%rd12];
	fma.rn.f32 	%f19, %f17, %f18, %f67;
	ld.global.f32 	%f20, [%rd52+-12];
	add.s64 	%rd14, %rd12, %rd13;
	ld.global.f32 	%f21, [%rd14];
	fma.rn.f32 	%f22, %f20, %f21, %f19;
	ld.global.f32 	%f23, [%rd52+-8];
	add.s64 	%rd15, %rd14, %rd13;
	ld.global.f32 	%f24, [%rd15];
	fma.rn.f32 	%f25, %f23, %f24, %f22;
	ld.global.f32 	%f26, [%rd52+-4];
	add.s64 	%rd16, %rd15, %rd13;
	ld.global.f32 	%f27, [%rd16];
	fma.rn.f32 	%f28, %f26, %f27, %f25;
	ld.global.f32 	%f29, [%rd52];
	add.s64 	%rd17, %rd16, %rd13;
	ld.global.f32 	%f30, [%rd17];
	fma.rn.f32 	%f31, %f29, %f30, %f28;
	ld.global.f32 	%f32, [%rd52+4];
	add.s64 	%rd18, %rd17, %rd13;
	ld.global.f32 	%f33, [%rd18];
	fma.rn.f32 	%f34, %f32, %f33, %f31;
	ld.global.f32 	%f35, [%rd52+8];
	add.s64 	%rd19, %rd18, %rd13;
	ld.global.f32 	%f36, [%rd19];
	fma.rn.f32 	%f37, %f35, %f36, %f34;
	ld.global.f32 	%f38, [%rd52+12];
	add.s64 	%rd20, %rd19, %rd13;
	ld.global.f32 	%f39, [%rd20];
	fma.rn.f32 	%f67, %f38, %f39, %f37;
	add.s32 	%r37, %r37, 8;
	add.s32 	%r36, %r36, %r7;
	add.s64 	%rd52, %rd52, 32;
	setp.ne.s32 	%p6, %r37, 0;
	@%p6 bra 	$L__BB0_4;
$L__BB0_5:
	setp.eq.s32 	%p7, %r4, 0;
	@%p7 bra 	$L__BB0_13;
	and.b32  	%r13, %r18, 3;
	setp.lt.u32 	%p8, %r4, 4;
	@%p8 bra 	$L__BB0_8;
	add.s32 	%r28, %r39, %r3;
	mul.wide.u32 	%rd21, %r28, 4;
	add.s64 	%rd22, %rd2, %rd21;
	ld.global.f32 	%f41, [%rd22];
	mad.lo.s32 	%r29, %r39, %r19, %r2;
	mul.wide.s32 	%rd23, %r29, 4;
	add.s64 	%rd24, %rd1, %rd23;
	ld.global.f32 	%f42, [%rd24];
	fma.rn.f32 	%f43, %f41, %f42, %f67;
	cvt.u64.u32 	%rd25, %r3;
	cvt.u64.u32 	%rd26, %r39;
	add.s64 	%rd27, %rd26, %rd25;
	shl.b64 	%rd28, %rd27, 2;
	add.s64 	%rd29, %rd2, %rd28;
	ld.global.f32 	%f44, [%rd29+4];
	mul.wide.s32 	%rd30, %r19, 4;
	add.s64 	%rd31, %rd24, %rd30;
	ld.global.f32 	%f45, [%rd31];
	fma.rn.f32 	%f46, %f44, %f45, %f43;
	ld.global.f32 	%f47, [%rd29+8];
	add.s64 	%rd32, %rd31, %rd30;
	ld.global.f32 	%f48, [%rd32];
	fma.rn.f32 	%f49, %f47, %f48, %f46;
	ld.global.f32 	%f50, [%rd29+12];
	add.s64 	%rd33, %rd32, %rd30;
	ld.global.f32 	%f51, [%rd33];
	fma.rn.f32 	%f67, %f50, %f51, %f49;
	add.s32 	%r39, %r39, 4;
$L__BB0_8:
	setp.eq.s32 	%p9, %r13, 0;
	@%p9 bra 	$L__BB0_13;
	setp.eq.s32 	%p10, %r13, 1;
	@%p10 bra 	$L__BB0_11;
	add.s32 	%r30, %r39, %r3;
	mul.wide.u32 	%rd34, %r30, 4;
	add.s64 	%rd35, %rd2, %rd34;
	ld.global.f32 	%f53, [%rd35];
	mad.lo.s32 	%r31, %r39, %r19, %r2;
	mul.wide.s32 	%rd36, %r31, 4;
	add.s64 	%rd37, %rd1, %rd36;
	ld.global.f32 	%f54, [%rd37];
	fma.rn.f32 	%f55, %f53, %f54, %f67;
	cvt.u64.u32 	%rd38, %r3;
	cvt.u64.u32 	%rd39, %r39;
	add.s64 	%rd40, %rd39, %rd38;
	shl.b64 	%rd41, %rd40, 2;
	add.s64 	%rd42, %rd2, %rd41;
	ld.global.f32 	%f56, [%rd42+4];
	mul.wide.s32 	%rd43, %r19, 4;
	add.s64 	%rd44, %rd37, %rd43;
	ld.global.f32 	%f57, [%rd44];
	fma.rn.f32 	%f67, %f56, %f57, %f55;
	add.s32 	%r39, %r39, 2;
$L__BB0_11:
	and.b32  	%r32, %r18, 1;
	setp.eq.b32 	%p11, %r32, 1;
	not.pred 	%p12, %p11;
	@%p12 bra 	$L__BB0_13;
	add.s32 	%r33, %r39, %r3;
	mul.wide.u32 	%rd45, %r33, 4;
	add.s64 	%rd46, %rd2, %rd45;
	ld.global.f32 	%f58, [%rd46];
	mad.lo.s32 	%r34, %r39, %r19, %r2;
	mul.wide.s32 	%rd47, %r34, 4;
	add.s64 	%rd48, %rd1, %rd47;
	ld.global.f32 	%f59, [%rd48];
	fma.rn.f32 	%f67, %f58, %f59, %f67;
$L__BB0_13:
	mad.lo.s32 	%r35, %r19, %r1, %r2;
	cvta.to.global.u64 	%rd49, %rd6;
	mul.wide.s32 	%rd50, %r35, 4;
	add.s64 	%rd51, %rd49, %rd50;
	st.global.f32 	[%rd51], %f67;
$L__BB0_14:
	ret;

}
	// .globl	_Z9applyRoPEPfS_ii
.visible .entry _Z9applyRoPEPfS_ii(
	.param .u64 .ptr .align 1 _Z9applyRoPEPfS_ii_param_0,
	.param .u64 .ptr .align 1 _Z9applyRoPEPfS_ii_param_1,
	.param .u32 _Z9applyRoPEPfS_ii_param_2,
	.param .u32 _Z9applyRoPEPfS_ii_param_3
)
{
	.local .align 4 .b8 	__local_depot1[28];
	.reg .b64 	%SP;
	.reg .b64 	%SPL;
	.reg .pred 	%p<18>;
	.reg .b32 	%r<91>;
	.reg .b32 	%f<57>;
	.reg .b64 	%rd<46>;
	.reg .b64 	%fd<9>;

	mov.u64 	%SPL, __local_depot1;
	ld.param.u64 	%rd16, [_Z9applyRoPEPfS_ii_param_0];
	ld.param.u64 	%rd17, [_Z9applyRoPEPfS_ii_param_1];
	ld.param.u32 	%r30, [_Z9applyRoPEPfS_ii_param_2];
	ld.param.u32 	%r31, [_Z9applyRoPEPfS_ii_param_3];
	add.u64 	%rd1, %SPL, 0;
	mov.u32 	%r32, %ctaid.x;
	mov.u32 	%r33, %ntid.x;
	mov.u32 	%r34, %tid.x;
	mad.lo.s32 	%r1, %r32, %r33, %r34;
	shr.s32 	%r35, %r31, 31;
	shr.u32 	%r36, %r35, 29;
	add.s32 	%r37, %r31, %r36;
	shr.s32 	%r2, %r37, 3;
	mul.lo.s32 	%r38, %r2, %r30;
	setp.ge.s32 	%p1, %r1, %r38;
	@%p1 bra 	$L__BB1_18;
	div.s32 	%r39, %r1, %r2;
	cvt.rn.f32.s32 	%f11, %r39;
	cvt.f64.f32 	%fd1, %f11;
	mul.f64 	%fd2, %fd1, 0d400921FB54442D18;
	cvt.rn.f32.s32 	%f12, %r30;
	cvt.f64.f32 	%fd3, %f12;
	div.rn.f64 	%fd4, %fd2, %fd3;
	cvt.rn.f32.f64 	%f1, %fd4;
	mul.f32 	%f13, %f1, 0f3F22F983;
	cvt.rni.s32.f32 	%r90, %f13;
	cvt.rn.f32.s32 	%f14, %r90;
	fma.rn.f32 	%f15, %f14, 0fBFC90FDA, %f1;
	fma.rn.f32 	%f16, %f14, 0fB3A22168, %f15;
	fma.rn.f32 	%f56, %f14, 0fA7C234C5, %f16;
	abs.f32 	%f3, %f1;
	setp.ltu.f32 	%p2, %f3, 0f47CE4780;
	mov.u32 	%r86, %r90;
	mov.f32 	%f55, %f56;
	@%p2 bra 	$L__BB1_9;
	setp.neu.f32 	%p3, %f3, 0f7F800000;
	@%p3 bra 	$L__BB1_4;
	mov.f32 	%f19, 0f00000000;
	mul.rn.f32 	%f55, %f1, %f19;
	mov.b32 	%r86, 0;
	bra.uni 	$L__BB1_9;
$L__BB1_4:
	mov.b32 	%r4, %f1;
	shl.b32 	%r41, %r4, 8;
	or.b32  	%r5, %r41, -2147483648;
	mov.b64 	%rd42, 0;
	mov.b32 	%r83, 0;
	mov.u64 	%rd40, __cudart_i2opi_f;
	mov.u64 	%rd41, %rd1;
$L__BB1_5:
	.pragma "nounroll";
	ld.global.nc.u32 	%r42, [%rd40];
	mad.wide.u32 	%rd21, %r42, %r5, %rd42;
	shr.u64 	%rd42, %rd21, 32;
	st.local.u32 	[%rd41], %rd21;
	add.s32 	%r83, %r83, 1;
	add.s64 	%rd41, %rd41, 4;
	add.s64 	%rd40, %rd40, 4;
	setp.ne.s32 	%p4, %r83, 6;
	@%p4 bra 	$L__BB1_5;
	shr.u32 	%r43, %r4, 23;
	st.local.u32 	[%rd1+24], %rd42;
	and.b32  	%r8, %r43, 31;
	and.b32  	%r44, %r43, 224;
	add.s32 	%r45, %r44, -128;
	shr.u32 	%r46, %r45, 5;
	mul.wide.u32 	%rd22, %r46, 4;
	sub.s64 	%rd8, %rd1, %rd22;
	ld.local.u32 	%r84, [%rd8+24];
	ld.local.u32 	%r85, [%rd8+20];
	setp.eq.s32 	%p5, %r8, 0;
	@%p5 bra 	$L__BB1_8;
	shf.l.wrap.b32 	%r84, %r85, %r84, %r8;
	ld.local.u32 	%r47, [%rd8+16];
	shf.l.wrap.b32 	%r85, %r47, %r85, %r8;
$L__BB1_8:
	shr.u32 	%r48, %r84, 30;
	shf.l.wrap.b32 	%r49, %r85, %r84, 2;
	shl.b32 	%r50, %r85, 2;
	shr.u32 	%r51, %r49, 31;
	add.s32 	%r52, %r51, %r48;
	neg.s32 	%r53, %r52;
	setp.lt.s32 	%p6, %r4, 0;
	selp.b32 	%r86, %r53, %r52, %p6;
	xor.b32  	%r54, %r49, %r4;
	shr.s32 	%r55, %r49, 31;
	xor.b32  	%r56, %r55, %r49;
	xor.b32  	%r57, %r55, %r50;
	cvt.u64.u32 	%rd23, %r56;
	shl.b64 	%rd24, %rd23, 32;
	cvt.u64.u32 	%rd25, %r57;
	or.b64  	%rd26, %rd24, %rd25;
	cvt.rn.f64.s64 	%fd5, %rd26;
	mul.f64 	%fd6, %fd5, 0d3BF921FB54442D19;
	cvt.rn.f32.f64 	%f17, %fd6;
	neg.f32 	%f18, %f17;
	setp.lt.s32 	%p7, %r54, 0;
	selp.f32 	%f55, %f18, %f17, %p7;
$L__BB1_9:
	setp.ltu.f32 	%p8, %f3, 0f47CE4780;
	add.s32 	%r59, %r86, 1;
	mul.rn.f32 	%f20, %f55, %f55;
	and.b32  	%r60, %r86, 1;
	setp.eq.b32 	%p9, %r60, 1;
	selp.f32 	%f21, %f55, 0f3F800000, %p9;
	fma.rn.f32 	%f22, %f20, %f21, 0f00000000;
	fma.rn.f32 	%f23, %f20, 0f37CBAC00, 0fBAB607ED;
	selp.f32 	%f24, 0fB94D4153, %f23, %p9;
	selp.f32 	%f25, 0f3C0885E4, 0f3D2AAABB, %p9;
	fma.rn.f32 	%f26, %f24, %f20, %f25;
	selp.f32 	%f27, 0fBE2AAAA8, 0fBEFFFFFF, %p9;
	fma.rn.f32 	%f28, %f26, %f20, %f27;
	fma.rn.f32 	%f29, %f28, %f22, %f21;
	and.b32  	%r61, %r59, 2;
	setp.eq.s32 	%p10, %r61, 0;
	mov.f32 	%f30, 0f00000000;
	sub.f32 	%f31, %f30, %f29;
	selp.f32 	%f7, %f29, %f31, %p10;
	@%p8 bra 	$L__BB1_17;
	setp.neu.f32 	%p11, %f3, 0f7F800000;
	@%p11 bra 	$L__BB1_12;
	mov.f32 	%f34, 0f00000000;
	mul.rn.f32 	%f56, %f1, %f34;
	mov.b32 	%r90, 0;
	bra.uni 	$L__BB1_17;
$L__BB1_12:
	mov.b32 	%r17, %f1;
	shl.b32 	%r63, %r17, 8;
	or.b32  	%r18, %r63, -2147483648;
	mov.b64 	%rd45, 0;
	mov.b32 	%r87, 0;
	mov.u64 	%rd43, __cudart_i2opi_f;
	mov.u64 	%rd44, %rd1;
$L__BB1_13:
	.pragma "nounroll";
	ld.global.nc.u32 	%r64, [%rd43];
	mad.wide.u32 	%rd29, %r64, %r18, %rd45;
	shr.u64 	%rd45, %rd29, 32;
	st.local.u32 	[%rd44], %rd29;
	add.s32 	%r87, %r87, 1;
	add.s64 	%rd44, %rd44, 4;
	add.s64 	%rd43, %rd43, 4;
	setp.ne.s32 	%p12, %r87, 6;
	@%p12 bra 	$L__BB1_13;
	shr.u32 	%r65, %r17, 23;
	st.local.u32 	[%rd1+24], %rd45;
	and.b32  	%r21, %r65, 31;
	and.b32  	%r66, %r65, 224;
	add.s32 	%r67, %r66, -128;
	shr.u32 	%r68, %r67, 5;
	mul.wide.u32 	%rd30, %r68, 4;
	sub.s64 	%rd15, %rd1, %rd30;
	ld.local.u32 	%r88, [%rd15+24];
	ld.local.u32 	%r89, [%rd15+20];
	setp.eq.s32 	%p13, %r21, 0;
	@%p13 bra 	$L__BB1_16;
	shf.l.wrap.b32 	%r88, %r89, %r88, %r21;
	ld.local.u32 	%r69, [%rd15+16];
	shf.l.wrap.b32 	%r89, %r69, %r89, %r21;
$L__BB1_16:
	shr.u32 	%r70, %r88, 30;
	shf.l.wrap.b32 	%r71, %r89, %r88, 2;
	shl.b32 	%r72, %r89, 2;
	shr.u32 	%r73, %r71, 31;
	add.s32 	%r74, %r73, %r70;
	neg.s32 	%r75, %r74;
	setp.lt.s32 	%p14, %r17, 0;
	selp.b32 	%r90, %r75, %r74, %p14;
	xor.b32  	%r76, %r71, %r17;
	shr.s32 	%r77, %r71, 31;
	xor.b32  	%r78, %r77, %r71;
	xor.b32  	%r79, %r77, %r72;
	cvt.u64.u32 	%rd31, %r78;
	shl.b64 	%rd32, %rd31, 32;
	cvt.u64.u32 	%rd33, %r79;
	or.b64  	%rd34, %rd32, %rd33;
	cvt.rn.f64.s64 	%fd7, %rd34;
	mul.f64 	%fd8, %fd7, 0d3BF921FB54442D19;
	cvt.rn.f32.f64 	%f32, %fd8;
	neg.f32 	%f33, %f32;
	setp.lt.s32 	%p15, %r76, 0;
	selp.f32 	%f56, %f33, %f32, %p15;
$L__BB1_17:
	mul.rn.f32 	%f35, %f56, %f56;
	and.b32  	%r81, %r90, 1;
	setp.eq.b32 	%p16, %r81, 1;
	selp.f32 	%f36, 0f3F800000, %f56, %p16;
	fma.rn.f32 	%f37, %f35, %f36, 0f00000000;
	fma.rn.f32 	%f38, %f35, 0f37CBAC00, 0fBAB607ED;
	selp.f32 	%f39, %f38, 0fB94D4153, %p16;
	selp.f32 	%f40, 0f3D2AAABB, 0f3C0885E4, %p16;
	fma.rn.f32 	%f41, %f39, %f35, %f40;
	selp.f32 	%f42, 0fBEFFFFFF, 0fBE2AAAA8, %p16;
	fma.rn.f32 	%f43, %f41, %f35, %f42;
	fma.rn.f32 	%f44, %f43, %f37, %f36;
	and.b32  	%r82, %r90, 2;
	setp.eq.s32 	%p17, %r82, 0;
	mov.f32 	%f45, 0f00000000;
	sub.f32 	%f46, %f45, %f44;
	selp.f32 	%f47, %f44, %f46, %p17;
	cvta.to.global.u64 	%rd35, %rd16;
	mul.wide.s32 	%rd36, %r1, 4;
	add.s64 	%rd37, %rd35, %rd36;
	ld.global.f32 	%f48, [%rd37];
	cvta.to.global.u64 	%rd38, %rd17;
	add.s64 	%rd39, %rd38, %rd36;
	ld.global.f32 	%f49, [%rd39];
	mul.f32 	%f50, %f7, %f48;
	mul.f32 	%f51, %f49, %f47;
	sub.f32 	%f52, %f50, %f51;
	st.global.f32 	[%rd37], %f52;
	mul.f32 	%f53, %f48, %f47;
	fma.rn.f32 	%f54, %f7, %f49, %f53;
	st.global.f32 	[%rd39], %f54;
$L__BB1_18:
	ret;

}
	// .globl	_Z13softmaxKernelPfS_ii
.visible .entry _Z13softmaxKernelPfS_ii(
	.param .u64 .ptr .align 1 _Z13softmaxKernelPfS_ii_param_0,
	.param .u64 .ptr .align 1 _Z13softmaxKernelPfS_ii_param_1,
	.param .u32 _Z13softmaxKernelPfS_ii_param_2,
	.param .u32 _Z13softmaxKernelPfS_ii_param_3
)
{
	.reg .pred 	%p<22>;
	.reg .b32 	%r<90>;
	.reg .b32 	%f<308>;
	.reg .b64 	%rd<55>;

	ld.param.u64 	%rd12, [_Z13softmaxKernelPfS_ii_param_0];
	ld.param.u64 	%rd11, [_Z13softmaxKernelPfS_ii_param_1];
	ld.param.u32 	%r32, [_Z13softmaxKernelPfS_ii_param_2];
	ld.param.u32 	%r31, [_Z13softmaxKernelPfS_ii_param_3];
	cvta.to.global.u64 	%rd1, %rd12;
	mov.u32 	%r33, %ctaid.y;
	mov.u32 	%r34, %ntid.y;
	mov.u32 	%r35, %tid.y;
	mad.lo.s32 	%r1, %r33, %r34, %r35;
	mov.u32 	%r36, %ctaid.x;
	mov.u32 	%r37, %ntid.x;
	mov.u32 	%r38, %tid.x;
	mad.lo.s32 	%r2, %r36, %r37, %r38;
	setp.ge.s32 	%p1, %r1, %r32;
	setp.ge.s32 	%p2, %r2, %r31;
	or.pred  	%p3, %p1, %p2;
	@%p3 bra 	$L__BB2_27;
	setp.lt.s32 	%p4, %r31, 1;
	mov.f32 	%f298, 0fE0AD78EC;
	@%p4 bra 	$L__BB2_14;
	mul.lo.s32 	%r3, %r31, %r1;
	and.b32  	%r4, %r31, 15;
	setp.lt.u32 	%p5, %r31, 16;
	mov.f32 	%f298, 0fE0AD78EC;
	mov.b32 	%r81, 0;
	@%p5 bra 	$L__BB2_5;
	and.b32  	%r81, %r31, 2147483632;
	neg.s32 	%r85, %r81;
	mul.wide.u32 	%rd13, %r3, 4;
	add.s64 	%rd14, %rd13, %rd1;
	add.s64 	%rd53, %rd14, 32;
	mov.f32 	%f298, 0fE0AD78EC;
$L__BB2_4:
	.pragma "nounroll";
	ld.global.f32 	%f30, [%rd53+-32];
	max.f32 	%f31, %f298, %f30;
	ld.global.f32 	%f32, [%rd53+-28];
	max.f32 	%f33, %f31, %f32;
	ld.global.f32 	%f34, [%rd53+-24];
	max.f32 	%f35, %f33, %f34;
	ld.global.f32 	%f36, [%rd53+-20];
	max.f32 	%f37, %f35, %f36;
	ld.global.f32 	%f38, [%rd53+-16];
	max.f32 	%f39, %f37, %f38;
	ld.global.f32 	%f40, [%rd53+-12];
	max.f32 	%f41, %f39, %f40;
	ld.global.f32 	%f42, [%rd53+-8];
	max.f32 	%f43, %f41, %f42;
	ld.global.f32 	%f44, [%rd53+-4];
	max.f32 	%f45, %f43, %f44;
	ld.global.f32 	%f46, [%rd53];
	max.f32 	%f47, %f45, %f46;
	ld.global.f32 	%f48, [%rd53+4];
	max.f32 	%f49, %f47, %f48;
	ld.global.f32 	%f50, [%rd53+8];
	max.f32 	%f51, %f49, %f50;
	ld.global.f32 	%f52, [%rd53+12];
	max.f32 	%f53, %f51, %f52;
	ld.global.f32 	%f54, [%rd53+16];
	max.f32 	%f55, %f53, %f54;
	ld.global.f32 	%f56, [%rd53+20];
	max.f32 	%f57, %f55, %f56;
	ld.global.f32 	%f58, [%rd53+24];
	max.f32 	%f59, %f57, %f58;
	ld.global.f32 	%f60, [%rd53+28];
	max.f32 	%f298, %f59, %f60;
	add.s32 	%r85, %r85, 16;
	add.s64 	%rd53, %rd53, 64;
	setp.eq.s32 	%p6, %r85, 0;
	@%p6 bra 	$L__BB2_5;
	bra.uni 	$L__BB2_4;
$L__BB2_5:
	setp.eq.s32 	%p7, %r4, 0;
	@%p7 bra 	$L__BB2_14;
	and.b32  	%r8, %r31, 7;
	setp.lt.u32 	%p8, %r4, 8;
	@%p8 bra 	$L__BB2_8;
	add.s32 	%r40, %r81, %r3;
	mul.wide.u32 	%rd15, %r40, 4;
	add.s64 	%rd16, %rd1, %rd15;
	ld.global.f32 	%f62, [%rd16];
	max.f32 	%f63, %f298, %f62;
	cvt.u64.u32 	%rd17, %r3;
	cvt.u64.u32 	%rd18, %r81;
	add.s64 	%rd19, %rd18, %rd17;
	shl.b64 	%rd20, %rd19, 2;
	add.s64 	%rd21, %rd1, %rd20;
	ld.global.f32 	%f64, [%rd21+4];
	max.f32 	%f65, %f63, %f64;
	ld.global.f32 	%f66, [%rd21+8];
	max.f32 	%f67, %f65, %f66;
	ld.global.f32 	%f68, [%rd21+12];
	max.f32 	%f69, %f67, %f68;
	ld.global.f32 	%f70, [%rd21+16];
	max.f32 	%f71, %f69, %f70;
	ld.global.f32 	%f72, [%rd21+20];
	max.f32 	%f73, %f71, %f72;
	ld.global.f32 	%f74, [%rd21+24];
	max.f32 	%f75, %f73, %f74;
	ld.global.f32 	%f76, [%rd21+28];
	max.f32 	%f298, %f75, %f76;
	add.s32 	%r81, %r81, 8;
$L__BB2_8:
	setp.eq.s32 	%p9, %r8, 0;
	@%p9 bra 	$L__BB2_14;
	and.b32  	%r11, %r31, 3;
	setp.lt.u32 	%p10, %r8, 4;
	@%p10 bra 	$L__BB2_11;
	add.s32 	%r41, %r81, %r3;
	mul.wide.u32 	%rd22, %r41, 4;
	add.s64 	%rd23, %rd1, %rd22;
	ld.global.f32 	%f78, [%rd23];
	max.f32 	%f79, %f298, %f78;
	cvt.u64.u32 	%rd24, %r3;
	cvt.u64.u32 	%rd25, %r81;
	add.s64 	%rd26, %rd25, %rd24;
	shl.b64 	%rd27, %rd26, 2;
	add.s64 	%rd28, %rd1, %rd27;
	ld.global.f32 	%f80, [%rd28+4];
	max.f32 	%f81, %f79, %f80;
	ld.global.f32 	%f82, [%rd28+8];
	max.f32 	%f83, %f81, %f82;
	ld.global.f32 	%f84, [%rd28+12];
	max.f32 	%f298, %f83, %f84;
	add.s32 	%r81, %r81, 4;
$L__BB2_11:
	setp.eq.s32 	%p11, %r11, 0;
	@%p11 bra 	$L__BB2_14;
	add.s32 	%r42, %r81, %r3;
	mul.wide.u32 	%rd29, %r42, 4;
	add.s64 	%rd52, %rd1, %rd29;
	neg.s32 	%r84, %r11;
$L__BB2_13:
	.pragma "nounroll";
	ld.global.f32 	%f85, [%rd52];
	max.f32 	%f298, %f298, %f85;
	add.s64 	%rd52, %rd52, 4;
	add.s32 	%r84, %r84, 1;
	setp.ne.s32 	%p12, %r84, 0;
	@%p12 bra 	$L__BB2_13;
$L__BB2_14:
	setp.lt.s32 	%p13, %r31, 1;
	mov.f32 	%f307, 0f00000000;
	@%p13 bra 	$L__BB2_26;
	mul.lo.s32 	%r17, %r31, %r1;
	and.b32  	%r18, %r31, 7;
	setp.lt.u32 	%p14, %r31, 8;
	mov.f32 	%f307, 0f00000000;
	mov.b32 	%r87, 0;
	@%p14 bra 	$L__BB2_18;
	and.b32  	%r87, %r31, 2147483640;
	neg.s32 	%r86, %r87;
	mul.wide.u32 	%rd30, %r17, 4;
	add.s64 	%rd31, %rd30, %rd1;
	add.s64 	%rd54, %rd31, 16;
	mov.f32 	%f307, 0f00000000;
$L__BB2_17:
	.pragma "nounroll";
	ld.global.f32 	%f90, [%rd54+-16];
	sub.f32 	%f91, %f90, %f298;
	fma.rn.f32 	%f92, %f91, 0f3BBB989D, 0f3F000000;
	cvt.sat.f32.f32 	%f93, %f92;
	mov.f32 	%f94, 0f4B400001;
	mov.f32 	%f95, 0f437C0000;
	fma.rm.f32 	%f96, %f93, %f95, %f94;
	add.f32 	%f97, %f96, 0fCB40007F;
	neg.f32 	%f98, %f97;
	fma.rn.f32 	%f99, %f91, 0f3FB8AA3B, %f98;
	fma.rn.f32 	%f100, %f91, 0f32A57060, %f99;
	mov.b32 	%r44, %f96;
	shl.b32 	%r45, %r44, 23;
	mov.b32 	%f101, %r45;
	ex2.approx.ftz.f32 	%f102, %f100;
	fma.rn.f32 	%f103, %f102, %f101, %f307;
	ld.global.f32 	%f104, [%rd54+-12];
	sub.f32 	%f105, %f104, %f298;
	fma.rn.f32 	%f106, %f105, 0f3BBB989D, 0f3F000000;
	cvt.sat.f32.f32 	%f107, %f106;
	fma.rm.f32 	%f108, %f107, %f95, %f94;
	add.f32 	%f109, %f108, 0fCB40007F;
	neg.f32 	%f110, %f109;
	fma.rn.f32 	%f111, %f105, 0f3FB8AA3B, %f110;
	fma.rn.f32 	%f112, %f105, 0f32A57060, %f111;
	mov.b32 	%r46, %f108;
	shl.b32 	%r47, %r46, 23;
	mov.b32 	%f113, %r47;
	ex2.approx.ftz.f32 	%f114, %f112;
	fma.rn.f32 	%f115, %f114, %f113, %f103;
	ld.global.f32 	%f116, [%rd54+-8];
	sub.f32 	%f117, %f116, %f298;
	fma.rn.f32 	%f118, %f117, 0f3BBB989D, 0f3F000000;
	cvt.sat.f32.f32 	%f119, %f118;
	fma.rm.f32 	%f120, %f119, %f95, %f94;
	add.f32 	%f121, %f120, 0fCB40007F;
	neg.f32 	%f122, %f121;
	fma.rn.f32 	%f123, %f117, 0f3FB8AA3B, %f122;
	fma.rn.f32 	%f124, %f117, 0f32A57060, %f123;
	mov.b32 	%r48, %f120;
	shl.b32 	%r49, %r48, 23;
	mov.b32 	%f125, %r49;
	ex2.approx.ftz.f32 	%f126, %f124;
	fma.rn.f32 	%f127, %f126, %f125, %f115;
	ld.global.f32 	%f128, [%rd54+-4];
	sub.f32 	%f129, %f128, %f298;
	fma.rn.f32 	%f130, %f129, 0f3BBB989D, 0f3F000000;
	cvt.sat.f32.f32 	%f131, %f130;
	fma.rm.f32 	%f132, %f131, %f95, %f94;
	add.f32 	%f133, %f132, 0fCB40007F;
	neg.f32 	%f134, %f133;
	fma.rn.f32 	%f135, %f129, 0f3FB8AA3B, %f134;
	fma.rn.f32 	%f136, %f129, 0f32A57060, %f135;
	mov.b32 	%r50, %f132;
	shl.b32 	%r51, %r50, 23;
	mov.b32 	%f137, %r51;
	ex2.approx.ftz.f32 	%f138, %f136;
	fma.rn.f32 	%f139, %f138, %f137, %f127;
	ld.global.f32 	%f140, [%rd54];
	sub.f32 	%f141, %f140, %f298;
	fma.rn.f32 	%f142, %f141, 0f3BBB989D, 0f3F000000;
	cvt.sat.f32.f32 	%f143, %f142;
	fma.rm.f32 	%f144, %f143, %f95, %f94;
	add.f32 	%f145, %f144, 0fCB40007F;
	neg.f32 	%f146, %f145;
	fma.rn.f32 	%f147, %f141, 0f3FB8AA3B, %f146;
	fma.rn.f32 	%f148, %f141, 0f32A57060, %f147;
	mov.b32 	%r52, %f144;
	shl.b32 	%r53, %r52, 23;
	mov.b32 	%f149, %r53;
	ex2.approx.ftz.f32 	%f150, %f148;
	fma.rn.f32 	%f151, %f150, %f149, %f139;
	ld.global.f32 	%f152, [%rd54+4];
	sub.f32 	%f153, %f152, %f298;
	fma.rn.f32 	%f154, %f153, 0f3BBB989D, 0f3F000000;
	cvt.sat.f32.f32 	%f155, %f154;
	fma.rm.f32 	%f156, %f155, %f95, %f94;
	add.f32 	%f157, %f156, 0fCB40007F;
	neg.f32 	%f158, %f157;
	fma.rn.f32 	%f159, %f153, 0f3FB8AA3B, %f158;
	fma.rn.f32 	%f160, %f153, 0f32A57060, %f159;
	mov.b32 	%r54, %f156;
	shl.b32 	%r55, %r54, 23;
	mov.b32 	%f161, %r55;
	ex2.approx.ftz.f32 	%f162, %f160;
	fma.rn.f32 	%f163, %f162, %f161, %f151;
	ld.global.f32 	%f164, [%rd54+8];
	sub.f32 	%f165, %f164, %f298;
	fma.rn.f32 	%f166, %f165, 0f3BBB989D, 0f3F000000;
	cvt.sat.f32.f32 	%f167, %f166;
	fma.rm.f32 	%f168, %f167, %f95, %f94;
	add.f32 	%f169, %f168, 0fCB40007F;
	neg.f32 	%f170, %f169;
	fma.rn.f32 	%f171, %f165, 0f3FB8AA3B, %f170;
	fma.rn.f32 	%f172, %f165, 0f32A57060, %f171;
	mov.b32 	%r56, %f168;
	shl.b32 	%r57, %r56, 23;
	mov.b32 	%f173, %r57;
	ex2.approx.ftz.f32 	%f174, %f172;
	fma.rn.f32 	%f175, %f174, %f173, %f163;
	ld.global.f32 	%f176, [%rd54+12];
	sub.f32 	%f177, %f176, %f298;
	fma.rn.f32 	%f178, %f177, 0f3BBB989D, 0f3F000000;
	cvt.sat.f32.f32 	%f179, %f178;
	fma.rm.f32 	%f180, %f179, %f95, %f94;
	add.f32 	%f181, %f180, 0fCB40007F;
	neg.f32 	%f182, %f181;
	fma.rn.f32 	%f183, %f177, 0f3FB8AA3B, %f182;
	fma.rn.f32 	%f184, %f177, 0f32A57060, %f183;
	mov.b32 	%r58, %f180;
	shl.b32 	%r59, %r58, 23;
	mov.b32 	%f185, %r59;
	ex2.approx.ftz.f32 	%f186, %f184;
	fma.rn.f32 	%f307, %f186, %f185, %f175;
	add.s32 	%r86, %r86, 8;
	add.s64 	%rd54, %rd54, 32;
	setp.ne.s32 	%p15, %r86, 0;
	@%p15 bra 	$L__BB2_17;
$L__BB2_18:
	setp.eq.s32 	%p16, %r18, 0;
	@%p16 bra 	$L__BB2_26;
	and.b32  	%r26, %r31, 3;
	setp.lt.u32 	%p17, %r18, 4;
	@%p17 bra 	$L__BB2_21;
	add.s32 	%r60, %r87, %r17;
	mul.wide.u32 	%rd32, %r60, 4;
	add.s64 	%rd33, %rd1, %rd32;
	ld.global.f32 	%f188, [%rd33];
	sub.f32 	%f189, %f188, %f298;
	fma.rn.f32 	%f190, %f189, 0f3BBB989D, 0f3F000000;
	cvt.sat.f32.f32 	%f191, %f190;
	mov.f32 	%f192, 0f4B400001;
	mov.f32 	%f193, 0f437C0000;
	fma.rm.f32 	%f194, %f191, %f193, %f192;
	add.f32 	%f195, %f194, 0fCB40007F;
	neg.f32 	%f196, %f195;
	fma.rn.f32 	%f197, %f189, 0f3FB8AA3B, %f196;
	fma.rn.f32 	%f198, %f189, 0f32A57060, %f197;
	mov.b32 	%r61, %f194;
	shl.b32 	%r62, %r61, 23;
	mov.b32 	%f199, %r62;
	ex2.approx.ftz.f32 	%f200, %f198;
	fma.rn.f32 	%f201, %f200, %f199, %f307;
	cvt.u64.u32 	%rd34, %r17;
	cvt.u64.u32 	%rd35, %r87;
	add.s64 	%rd36, %rd35, %rd34;
	shl.b64 	%rd37, %rd36, 2;
	add.s64 	%rd38, %rd1, %rd37;
	ld.global.f32 	%f202, [%rd38+4];
	sub.f32 	%f203, %f202, %f298;
	fma.rn.f32 	%f204, %f203, 0f3BBB989D, 0f3F000000;
	cvt.sat.f32.f32 	%f205, %f204;
	fma.rm.f32 	%f206, %f205, %f193, %f192;
	add.f32 	%f207, %f206, 0fCB40007F;
	neg.f32 	%f208, %f207;
	fma.rn.f32 	%f209, %f203, 0f3FB8AA3B, %f208;
	fma.rn.f32 	%f210, %f203, 0f32A57060, %f209;
	mov.b32 	%r63, %f206;
	shl.b32 	%r64, %r63, 23;
	mov.b32 	%f211, %r64;
	ex2.approx.ftz.f32 	%f212, %f210;
	fma.rn.f32 	%f213, %f212, %f211, %f201;
	ld.global.f32 	%f214, [%rd38+8];
	sub.f32 	%f215, %f214, %f298;
	fma.rn.f32 	%f216, %f215, 0f3BBB989D, 0f3F000000;
	cvt.sat.f32.f32 	%f217, %f216;
	fma.rm.f32 	%f218, %f217, %f193, %f192;
	add.f32 	%f219, %f218, 0fCB40007F;
	neg.f32 	%f220, %f219;
	fma.rn.f32 	%f221, %f215, 0f3FB8AA3B, %f220;
	fma.rn.f32 	%f222, %f215, 0f32A57060, %f221;
	mov.b32 	%r65, %f218;
	shl.b32 	%r66, %r65, 23;
	mov.b32 	%f223, %r66;
	ex2.approx.ftz.f32 	%f224, %f222;
	fma.rn.f32 	%f225, %f224, %f223, %f213;
	ld.global.f32 	%f226, [%rd38+12];
	sub.f32 	%f227, %f226, %f298;
	fma.rn.f32 	%f228, %f227, 0f3BBB989D, 0f3F000000;
	cvt.sat.f32.f32 	%f229, %f228;
	fma.rm.f32 	%f230, %f229, %f193, %f192;
	add.f32 	%f231, %f230, 0fCB40007F;
	neg.f32 	%f232, %f231;
	fma.rn.f32 	%f233, %f227, 0f3FB8AA3B, %f232;
	fma.rn.f32 	%f234, %f227, 0f32A57060, %f233;
	mov.b32 	%r67, %f230;
	shl.b32 	%r68, %r67, 23;
	mov.b32 	%f235, %r68;
	ex2.approx.ftz.f32 	%f236, %f234;
	fma.rn.f32 	%f307, %f236, %f235, %f225;
	add.s32 	%r87, %r87, 4;
$L__BB2_21:
	setp.eq.s32 	%p18, %r26, 0;
	@%p18 bra 	$L__BB2_26;
	setp.eq.s32 	%p19, %r26, 1;
	@%p19 bra 	$L__BB2_24;
	add.s32 	%r69, %r87, %r17;
	mul.wide.u32 	%rd39, %r69, 4;
	add.s64 	%rd40, %rd1, %rd39;
	ld.global.f32 	%f238, [%rd40];
	sub.f32 	%f239, %f238, %f298;
	fma.rn.f32 	%f240, %f239, 0f3BBB989D, 0f3F000000;
	cvt.sat.f32.f32 	%f241, %f240;
	mov.f32 	%f242, 0f4B400001;
	mov.f32 	%f243, 0f437C0000;
	fma.rm.f32 	%f244, %f241, %f243, %f242;
	add.f32 	%f245, %f244, 0fCB40007F;
	neg.f32 	%f246, %f245;
	fma.rn.f32 	%f247, %f239, 0f3FB8AA3B, %f246;
	fma.rn.f32 	%f248, %f239, 0f32A57060, %f247;
	mov.b32 	%r70, %f244;
	shl.b32 	%r71, %r70, 23;
	mov.b32 	%f249, %r71;
	ex2.approx.ftz.f32 	%f250, %f248;
	fma.rn.f32 	%f251, %f250, %f249, %f307;
	cvt.u64.u32 	%rd41, %r17;
	cvt.u64.u32 	%rd42, %r87;
	add.s64 	%rd43, %rd42, %rd41;
	shl.b64 	%rd44, %rd43, 2;
	add.s64 	%rd45, %rd1, %rd44;
	ld.global.f32 	%f252, [%rd45+4];
	sub.f32 	%f253, %f252, %f298;
	fma.rn.f32 	%f254, %f253, 0f3BBB989D, 0f3F000000;
	cvt.sat.f32.f32 	%f255, %f254;
	fma.rm.f32 	%f256, %f255, %f243, %f242;
	add.f32 	%f257, %f256, 0fCB40007F;
	neg.f32 	%f258, %f257;
	fma.rn.f32 	%f259, %f253, 0f3FB8AA3B, %f258;
	fma.rn.f32 	%f260, %f253, 0f32A57060, %f259;
	mov.b32 	%r72, %f256;
	shl.b32 	%r73, %r72, 23;
	mov.b32 	%f261, %r73;
	ex2.approx.ftz.f32 	%f262, %f260;
	fma.rn.f32 	%f307, %f262, %f261, %f251;
	add.s32 	%r87, %r87, 2;
$L__BB2_24:
	and.b32  	%r74, %r31, 1;
	setp.eq.b32 	%p20, %r74, 1;
	not.pred 	%p21, %p20;
	@%p21 bra 	$L__BB2_26;
	add.s32 	%r75, %r87, %r17;
	mul.wide.u32 	%rd46, %r75, 4;
	add.s64 	%rd47, %rd1, %rd46;
	ld.global.f32 	%f263, [%rd47];
	sub.f32 	%f264, %f263, %f298;
	fma.rn.f32 	%f265, %f264, 0f3BBB989D, 0f3F000000;
	cvt.sat.f32.f32 	%f266, %f265;
	mov.f32 	%f267, 0f4B400001;
	mov.f32 	%f268, 0f437C0000;
	fma.rm.f32 	%f269, %f266, %f268, %f267;
	add.f32 	%f270, %f269, 0fCB40007F;
	neg.f32 	%f271, %f270;
	fma.rn.f32 	%f272, %f264, 0f3FB8AA3B, %f271;
	fma.rn.f32 	%f273, %f264, 0f32A57060, %f272;
	mov.b32 	%r76, %f269;
	shl.b32 	%r77, %r76, 23;
	mov.b32 	%f274, %r77;
	ex2.approx.ftz.f32 	%f275, %f273;
	fma.rn.f32 	%f307, %f275, %f274, %f307;
$L__BB2_26:
	mad.lo.s32 	%r78, %r31, %r1, %r2;
	mul.wide.s32 	%rd48, %r78, 4;
	add.s64 	%rd49, %rd1, %rd48;
	ld.global.f32 	%f276, [%rd49];
	sub.f32 	%f277, %f276, %f298;
	fma.rn.f32 	%f278, %f277, 0f3BBB989D, 0f3F000000;
	cvt.sat.f32.f32 	%f279, %f278;
	mov.f32 	%f280, 0f4B400001;
	mov.f32 	%f281, 0f437C0000;
	fma.rm.f32 	%f282, %f279, %f281, %f280;
	add.f32 	%f283, %f282, 0fCB40007F;
	neg.f32 	%f284, %f283;
	fma.rn.f32 	%f285, %f277, 0f3FB8AA3B, %f284;
	fma.rn.f32 	%f286, %f277, 0f32A57060, %f285;
	mov.b32 	%r79, %f282;
	shl.b32 	%r80, %r79, 23;
	mov.b32 	%f287, %r80;
	ex2.approx.ftz.f32 	%f288, %f286;
	mul.f32 	%f289, %f288, %f287;
	div.rn.f32 	%f290, %f289, %f307;
	cvta.to.global.u64 	%rd50, %rd11;
	add.s64 	%rd51, %rd50, %rd48;
	st.global.f32 	[%rd51], %f290;
$L__BB2_27:
	ret;

}
	// .globl	_Z9attentionPfS_S_S_ii
.visible .entry _Z9attentionPfS_S_S_ii(
	.param .u64 .ptr .align 1 _Z9attentionPfS_S_S_ii_param_0,
	.param .u64 .ptr .align 1 _Z9attentionPfS_S_S_ii_param_1,
	.param .u64 .ptr .align 1 _Z9attentionPfS_S_S_ii_param_2,
	.param .u64 .ptr .align 1 _Z9attentionPfS_S_S_ii_param_3,
	.param .u32 _Z9attentionPfS_S_S_ii_param_4,
	.param .u32 _Z9attentionPfS_S_S_ii_param_5
)
{
	.reg .pred 	%p<11>;
	.reg .b32 	%r<38>;
	.reg .b32 	%f<68>;
	.reg .b64 	%rd<40>;

	ld.param.u64 	%rd5, [_Z9attentionPfS_S_S_ii_param_0];
	ld.param.u64 	%rd6, [_Z9attentionPfS_S_S_ii_param_1];
	ld.param.u64 	%rd4, [_Z9attentionPfS_S_S_ii_param_3];
	ld.param.u32 	%r19, [_Z9attentionPfS_S_S_ii_param_4];
	ld.param.u32 	%r20, [_Z9attentionPfS_S_S_ii_param_5];
	cvta.to.global.u64 	%rd1, %rd6;
	cvta.to.global.u64 	%rd2, %rd5;
	mov.u32 	%r21, %ctaid.x;
	mov.u32 	%r22, %ntid.x;
	mov.u32 	%r23, %tid.x;
	mad.lo.s32 	%r1, %r21, %r22, %r23;
	setp.ge.s32 	%p1, %r1, %r19;
	@%p1 bra 	$L__BB3_14;
	setp.lt.s32 	%p2, %r19, 1;
	mov.f32 	%f67, 0f00000000;
	@%p2 bra 	$L__BB3_13;
	mul.lo.s32 	%r2, %r20, %r1;
	and.b32  	%r3, %r19, 7;
	setp.lt.u32 	%p3, %r19, 8;
	mov.f32 	%f67, 0f00000000;
	mov.b32 	%r36, 0;
	@%p3 bra 	$L__BB3_5;
	and.b32  	%r36, %r19, 2147483640;
	neg.s32 	%r34, %r36;
	shl.b32 	%r6, %r20, 3;
	add.s64 	%rd3, %rd2, 16;
	mov.f32 	%f67, 0f00000000;
	mul.wide.s32 	%rd11, %r20, 4;
	mov.u32 	%r32, %r2;
	mov.u32 	%r33, %r1;
$L__BB3_4:
	.pragma "nounroll";
	mul.wide.s32 	%rd7, %r32, 4;
	add.s64 	%rd8, %rd3, %rd7;
	ld.global.f32 	%f17, [%rd8+-16];
	mul.wide.s32 	%rd9, %r33, 4;
	add.s64 	%rd10, %rd1, %rd9;
	ld.global.f32 	%f18, [%rd10];
	fma.rn.f32 	%f19, %f17, %f18, %f67;
	ld.global.f32 	%f20, [%rd8+-12];
	add.s64 	%rd12, %rd10, %rd11;
	ld.global.f32 	%f21, [%rd12];
	fma.rn.f32 	%f22, %f20, %f21, %f19;
	ld.global.f32 	%f23, [%rd8+-8];
	add.s64 	%rd13, %rd12, %rd11;
	ld.global.f32 	%f24, [%rd13];
	fma.rn.f32 	%f25, %f23, %f24, %f22;
	ld.global.f32 	%f26, [%rd8+-4];
	add.s64 	%rd14, %rd13, %rd11;
	ld.global.f32 	%f27, [%rd14];
	fma.rn.f32 	%f28, %f26, %f27, %f25;
	ld.global.f32 	%f29, [%rd8];
	add.s64 	%rd15, %rd14, %rd11;
	ld.global.f32 	%f30, [%rd15];
	fma.rn.f32 	%f31, %f29, %f30, %f28;
	ld.global.f32 	%f32, [%rd8+4];
	add.s64 	%rd16, %rd15, %rd11;
	ld.global.f32 	%f33, [%rd16];
	fma.rn.f32 	%f34, %f32, %f33, %f31;
	ld.global.f32 	%f35, [%rd8+8];
	add.s64 	%rd17, %rd16, %rd11;
	ld.global.f32 	%f36, [%rd17];
	fma.rn.f32 	%f37, %f35, %f36, %f34;
	ld.global.f32 	%f38, [%rd8+12];
	add.s64 	%rd18, %rd17, %rd11;
	ld.global.f32 	%f39, [%rd18];
	fma.rn.f32 	%f67, %f38, %f39, %f37;
	add.s32 	%r34, %r34, 8;
	add.s32 	%r33, %r33, %r6;
	add.s32 	%r32, %r32, 8;
	setp.ne.s32 	%p4, %r34, 0;
	@%p4 bra 	$L__BB3_4;
$L__BB3_5:
	setp.eq.s32 	%p5, %r3, 0;
	@%p5 bra 	$L__BB3_13;
	and.b32  	%r14, %r19, 3;
	setp.lt.u32 	%p6, %r3, 4;
	@%p6 bra 	$L__BB3_8;
	add.s32 	%r25, %r36, %r2;
	mul.wide.s32 	%rd19, %r25, 4;
	add.s64 	%rd20, %rd2, %rd19;
	ld.global.f32 	%f41, [%rd20];
	mad.lo.s32 	%r26, %r36, %r20, %r1;
	mul.wide.s32 	%rd21, %r26, 4;
	add.s64 	%rd22, %rd1, %rd21;
	ld.global.f32 	%f42, [%rd22];
	fma.rn.f32 	%f43, %f41, %f42, %f67;
	ld.global.f32 	%f44, [%rd20+4];
	mul.wide.s32 	%rd23, %r20, 4;
	add.s64 	%rd24, %rd22, %rd23;
	ld.global.f32 	%f45, [%rd24];
	fma.rn.f32 	%f46, %f44, %f45, %f43;
	ld.global.f32 	%f47, [%rd20+8];
	add.s64 	%rd25, %rd24, %rd23;
	ld.global.f32 	%f48, [%rd25];
	fma.rn.f32 	%f49, %f47, %f48, %f46;
	ld.global.f32 	%f50, [%rd20+12];
	add.s64 	%rd26, %rd25, %rd23;
	ld.global.f32 	%f51, [%rd26];
	fma.rn.f32 	%f67, %f50, %f51, %f49;
	add.s32 	%r36, %r36, 4;
$L__BB3_8:
	setp.eq.s32 	%p7, %r14, 0;
	@%p7 bra 	$L__BB3_13;
	setp.eq.s32 	%p8, %r14, 1;
	@%p8 bra 	$L__BB3_11;
	add.s32 	%r27, %r36, %r2;
	mul.wide.s32 	%rd27, %r27, 4;
	add.s64 	%rd28, %rd2, %rd27;
	ld.global.f32 	%f53, [%rd28];
	mad.lo.s32 	%r28, %r36, %r20, %r1;
	mul.wide.s32 	%rd29, %r28, 4;
	add.s64 	%rd30, %rd1, %rd29;
	ld.global.f32 	%f54, [%rd30];
	fma.rn.f32 	%f55, %f53, %f54, %f67;
	ld.global.f32 	%f56, [%rd28+4];
	mul.wide.s32 	%rd31, %r20, 4;
	add.s64 	%rd32, %rd30, %rd31;
	ld.global.f32 	%f57, [%rd32];
	fma.rn.f32 	%f67, %f56, %f57, %f55;
	add.s32 	%r36, %r36, 2;
$L__BB3_11:
	and.b32  	%r29, %r19, 1;
	setp.eq.b32 	%p9, %r29, 1;
	not.pred 	%p10, %p9;
	@%p10 bra 	$L__BB3_13;
	add.s32 	%r30, %r36, %r2;
	mul.wide.s32 	%rd33, %r30, 4;
	add.s64 	%rd34, %rd2, %rd33;
	ld.global.f32 	%f58, [%rd34];
	mad.lo.s32 	%r31, %r36, %r20, %r1;
	mul.wide.s32 	%rd35, %r31, 4;
	add.s64 	%rd36, %rd1, %rd35;
	ld.global.f32 	%f59, [%rd36];
	fma.rn.f32 	%f67, %f58, %f59, %f67;
$L__BB3_13:
	cvta.to.global.u64 	%rd37, %rd4;
	mul.wide.s32 	%rd38, %r1, 4;
	add.s64 	%rd39, %rd37, %rd38;
	st.global.f32 	[%rd39], %f67;
$L__BB3_14:
	ret;

}


// ===== COMPILED SASS (sm_100) =====

	.target	sm_100

	.elftype	@"ET_EXEC"


//--------------------- .note.nv.tkinfo           --------------------------
	.section	.note.nv.tkinfo,"",@"SHT_NOTE"
	.sectionflags	@"SHF_NOTE_NV_TKINFO"
	.tkinfo
        /*0018*/ 	.word	0x00000002
        /*0030*/ 	.string	""
        /*0030*/ 	.string	"ptxas"
        /*0030*/ 	.string	"Cuda compilation tools, release 13.0, V13.0.88"
        /*0030*/ 	.string	"Build cuda_13.0.r13.0/compiler.36424714_0"
        /*0030*/ 	.string	"-arch sm_100 -m 64 "



//--------------------- .note.nv.cuinfo           --------------------------
	.section	.note.nv.cuinfo,"",@"SHT_NOTE"
	.sectionflags	@"SHF_NOTE_NV_CUINFO"
        /*0018*/ 	.short	0x0002
        /*001a*/ 	.short	0x0064
        /*001c*/ 	.short	0x0082
	.zero		2


//--------------------- .nv.info                  --------------------------
	.section	.nv.info,"",@"SHT_CUDA_INFO"
	.align	4


	//----- nvinfo : EIATTR_REGCOUNT
	.align		4
        /*0000*/ 	.byte	0x04, 0x2f
        /*0002*/ 	.short	(.L_2 - .L_1)
	.align		4
.L_1:
        /*0004*/ 	.word	index@(_Z6matMulPfS_S_iii)
        /*0008*/ 	.word	0x00000020


	//----- nvinfo : EIATTR_FRAME_SIZE
	.align		4
.L_2:
        /*000c*/ 	.byte	0x04, 0x11
        /*000e*/ 	.short	(.L_4 - .L_3)
	.align		4
.L_3:
        /*0010*/ 	.word	index@(_Z6matMulPfS_S_iii)
        /*0014*/ 	.word	0x00000000


	//----- nvinfo : EIATTR_REGCOUNT
	.align		4
.L_4:
        /*0018*/ 	.byte	0x04, 0x2f
        /*001a*/ 	.short	(.L_6 - .L_5)
	.align		4
.L_5:
        /*001c*/ 	.word	index@(_Z9applyRoPEPfS_ii)
        /*0020*/ 	.word	0x00000019


	//----- nvinfo : EIATTR_FRAME_SIZE
	.align		4
.L_6:
        /*0024*/ 	.byte	0x04, 0x11
        /*0026*/ 	.short	(.L_8 - .L_7)
	.align		4
.L_7:
        /*0028*/ 	.word	index@($__internal_1_$__cuda_sm20_div_rn_f64_full)
        /*002c*/ 	.word	0x00000020


	//----- nvinfo : EIATTR_FRAME_SIZE
	.align		4
.L_8:
        /*0030*/ 	.byte	0x04, 0x11
        /*0032*/ 	.short	(.L_10 - .L_9)
	.align		4
.L_9:
        /*0034*/ 	.word	index@(_Z9applyRoPEPfS_ii)
        /*0038*/ 	.word	0x00000020


	//----- nvinfo : EIATTR_REGCOUNT
	.align		4
.L_10:
        /*003c*/ 	.byte	0x04, 0x2f
        /*003e*/ 	.short	(.L_12 - .L_11)
	.align		4
.L_11:
        /*0040*/ 	.word	index@(_Z13softmaxKernelPfS_ii)
        /*0044*/ 	.word	0x0000001f


	//----- nvinfo : EIATTR_FRAME_SIZE
	.align		4
.L_12:
        /*0048*/ 	.byte	0x04, 0x11
        /*004a*/ 	.short	(.L_14 - .L_13)
	.align		4
.L_13:
        /*004c*/ 	.word	index@($__internal_0_$__cuda_sm3x_div_rn_noftz_f32_slowpath)
        /*0050*/ 	.word	0x00000000


	//----- nvinfo : EIATTR_FRAME_SIZE
	.align		4
.L_14:
        /*0054*/ 	.byte	0x04, 0x11
        /*0056*/ 	.short	(.L_16 - .L_15)
	.align		4
.L_15:
        /*0058*/ 	.word	index@(_Z13softmaxKernelPfS_ii)
        /*005c*/ 	.word	0x00000000


	//----- nvinfo : EIATTR_REGCOUNT
	.align		4
.L_16:
        /*0060*/ 	.byte	0x04, 0x2f
        /*0062*/ 	.short	(.L_18 - .L_17)
	.align		4
.L_17:
        /*0064*/ 	.word	index@(_Z9attentionPfS_S_S_ii)
        /*0068*/ 	.word	0x00000020


	//----- nvinfo : EIATTR_FRAME_SIZE
	.align		4
.L_18:
        /*006c*/ 	.byte	0x04, 0x11
        /*006e*/ 	.short	(.L_20 - .L_19)
	.align		4
.L_19:
        /*0070*/ 	.word	index@(_Z9attentionPfS_S_S_ii)
        /*0074*/ 	.word	0x00000000


	//----- nvinfo : EIATTR_MIN_STACK_SIZE
	.align		4
.L_20:
        /*0078*/ 	.byte	0x04, 0x12
        /*007a*/ 	.short	(.L_22 - .L_21)
	.align		4
.L_21:
        /*007c*/ 	.word	index@(_Z9attentionPfS_S_S_ii)
        /*0080*/ 	.word	0x00000000


	//----- nvinfo : EIATTR_MIN_STACK_SIZE
	.align		4
.L_22:
        /*0084*/ 	.byte	0x04, 0x12
        /*0086*/ 	.short	(.L_24 - .L_23)
	.align		4
.L_23:
        /*0088*/ 	.word	index@(_Z13softmaxKernelPfS_ii)
        /*008c*/ 	.word	0x00000000


	//----- nvinfo : EIATTR_MIN_STACK_SIZE
	.align		4
.L_24:
        /*0090*/ 	.byte	0x04, 0x12
        /*0092*/ 	.short	(.L_26 - .L_25)
	.align		4
.L_25:
        /*0094*/ 	.word	index@(_Z9applyRoPEPfS_ii)
        /*0098*/ 	.word	0x00000020


	//----- nvinfo : EIATTR_MIN_STACK_SIZE
	.align		4
.L_26:
        /*009c*/ 	.byte	0x04, 0x12
        /*009e*/ 	.short	(.L_28 - .L_27)
	.align		4
.L_27:
        /*00a0*/ 	.word	index@(_Z6matMulPfS_S_iii)
        /*00a4*/ 	.word	0x00000000
.L_28:


//--------------------- .nv.compat                --------------------------
	.section	.nv.compat,"",@"SHT_CUDA_COMPAT_INFO"
	.align	4
        /*0000*/ 	.byte	0x02, 0x09, 0x00, 0x00, 0x02, 0x02, 0x01, 0x00, 0x02, 0x05, 0x05, 0x00, 0x03, 0x07, 0x01, 0x01
        /*0010*/ 	.byte	0x02, 0x03, 0x00, 0x00, 0x02, 0x06, 0x01, 0x00, 0x04, 0x0b, 0x08, 0x00, 0x01, 0x00, 0x00, 0x00
        /*0020*/ 	.byte	0x00, 0x00, 0x00, 0x00


//--------------------- .nv.info._Z9attentionPfS_S_S_ii --------------------------
	.section	.nv.info._Z9attentionPfS_S_S_ii,"",@"SHT_CUDA_INFO"
	.sectionflags	@""
	.align	4


	//----- nvinfo : EIATTR_CUDA_API_VERSION
	.align		4
        /*0000*/ 	.byte	0x04, 0x37
        /*0002*/ 	.short	(.L_30 - .L_29)
.L_29:
        /*0004*/ 	.word	0x00000082


	//----- nvinfo : EIATTR_KPARAM_INFO
	.align		4
.L_30:
        /*0008*/ 	.byte	0x04, 0x17
        /*000a*/ 	.short	(.L_32 - .L_31)
.L_31:
        /*000c*/ 	.word	0x00000000
        /*0010*/ 	.short	0x0005
        /*0012*/ 	.short	0x0024
        /*0014*/ 	.byte	0x00, 0xf0, 0x11, 0x00


	//----- nvinfo : EIATTR_KPARAM_INFO
	.align		4
.L_32:
        /*0018*/ 	.byte	0x04, 0x17
        /*001a*/ 	.short	(.L_34 - .L_33)
.L_33:
        /*001c*/ 	.word	0x00000000
        /*0020*/ 	.short	0x0004
        /*0022*/ 	.short	0x0020
        /*0024*/ 	.byte	0x00, 0xf0, 0x11, 0x00


	//----- nvinfo : EIATTR_KPARAM_INFO
	.align		4
.L_34:
        /*0028*/ 	.byte	0x04, 0x17
        /*002a*/ 	.short	(.L_36 - .L_35)
.L_35:
        /*002c*/ 	.word	0x00000000
        /*0030*/ 	.short	0x0003
        /*0032*/ 	.short	0x0018
        /*0034*/ 	.byte	0x00, 0xf5, 0x21, 0x00


	//----- nvinfo : EIATTR_KPARAM_INFO
	.align		4
.L_36:
        /*0038*/ 	.byte	0x04, 0x17
        /*003a*/ 	.short	(.L_38 - .L_37)
.L_37:
        /*003c*/ 	.word	0x00000000
        /*0040*/ 	.short	0x0002
        /*0042*/ 	.short	0x0010
        /*0044*/ 	.byte	0x00, 0xf5, 0x21, 0x00


	//----- nvinfo : EIATTR_KPARAM_INFO
	.align		4
.L_38:
        /*0048*/ 	.byte	0x04, 0x17
        /*004a*/ 	.short	(.L_40 - .L_39)
.L_39:
        /*004c*/ 	.word	0x00000000
        /*0050*/ 	.short	0x0001
        /*0052*/ 	.short	0x0008
        /*0054*/ 	.byte	0x00, 0xf5, 0x21, 0x00


	//----- nvinfo : EIATTR_KPARAM_INFO
	.align		4
.L_40:
        /*0058*/ 	.byte	0x04, 0x17
        /*005a*/ 	.short	(.L_42 - .L_41)
.L_41:
        /*005c*/ 	.word	0x00000000
        /*0060*/ 	.short	0x0000
        /*0062*/ 	.short	0x0000
        /*0064*/ 	.byte	0x00, 0xf5, 0x21, 0x00


	//----- nvinfo : EIATTR_SPARSE_MMA_MASK
	.align		4
.L_42:
        /*0068*/ 	.byte	0x03, 0x50
        /*006a*/ 	.short	0x0000


	//----- nvinfo : EIATTR_MAXREG_COUNT
	.align		4
        /*006c*/ 	.byte	0x03, 0x1b
        /*006e*/ 	.short	0x00ff


	//----- nvinfo : EIATTR_MERCURY_ISA_VERSION
	.align		4
        /*0070*/ 	.byte	0x03, 0x5f
        /*0072*/ 	.short	0x0101


	//----- nvinfo : EIATTR_VRC_CTA_INIT_COUNT
	.align		4
        /*0074*/ 	.byte	0x02, 0x4a
	.zero		1
	.zero		1


	//----- nvinfo : EIATTR_EXIT_INSTR_OFFSETS
	.align		4
        /*0078*/ 	.byte	0x04, 0x1c
        /*007a*/ 	.short	(.L_44 - .L_43)


	//   ....[0]....
.L_43:
        /*007c*/ 	.word	0x00000070


	//   ....[1]....
        /*0080*/ 	.word	0x000007e0


	//----- nvinfo : EIATTR_CBANK_PARAM_SIZE
	.align		4
.L_44:
        /*0084*/ 	.byte	0x03, 0x19
        /*0086*/ 	.short	0x0028


	//----- nvinfo : EIATTR_PARAM_CBANK
	.align		4
        /*0088*/ 	.byte	0x04, 0x0a
        /*008a*/ 	.short	(.L_46 - .L_45)
	.align		4
.L_45:
        /*008c*/ 	.word	index@(.nv.constant0._Z9attentionPfS_S_S_ii)
        /*0090*/ 	.short	0x0380
        /*0092*/ 	.short	0x0028


	//----- nvinfo : EIATTR_SW_WAR
	.align		4
.L_46:
        /*0094*/ 	.byte	0x04, 0x36
        /*0096*/ 	.short	(.L_48 - .L_47)
.L_47:
        /*0098*/ 	.word	0x00000008
.L_48:


//--------------------- .nv.info._Z13softmaxKernelPfS_ii --------------------------
	.section	.nv.info._Z13softmaxKernelPfS_ii,"",@"SHT_CUDA_INFO"
	.sectionflags	@""
	.align	4


	//----- nvinfo : EIATTR_CUDA_API_VERSION
	.align		4
        /*0000*/ 	.byte	0x04, 0x37
        /*0002*/ 	.short	(.L_50 - .L_49)
.L_49:
        /*0004*/ 	.word	0x00000082


	//----- nvinfo : EIATTR_KPARAM_INFO
	.align		4
.L_50:
        /*0008*/ 	.byte	0x04, 0x17
        /*000a*/ 	.short	(.L_52 - .L_51)
.L_51:
        /*000c*/ 	.word	0x00000000
        /*0010*/ 	.short	0x0003
        /*0012*/ 	.short	0x0014
        /*0014*/ 	.byte	0x00, 0xf0, 0x11, 0x00


	//----- nvinfo : EIATTR_KPARAM_INFO
	.align		4
.L_52:
        /*0018*/ 	.byte	0x04, 0x17
        /*001a*/ 	.short	(.L_54 - .L_53)
.L_53:
        /*001c*/ 	.word	0x00000000
        /*0020*/ 	.short	0x0002
        /*0022*/ 	.short	0x0010
        /*0024*/ 	.byte	0x00, 0xf0, 0x11, 0x00


	//----- nvinfo : EIATTR_KPARAM_INFO
	.align		4
.L_54:
        /*0028*/ 	.byte	0x04, 0x17
        /*002a*/ 	.short	(.L_56 - .L_55)
.L_55:
        /*002c*/ 	.word	0x00000000
        /*0030*/ 	.short	0x0001
        /*0032*/ 	.short	0x0008
        /*0034*/ 	.byte	0x00, 0xf5, 0x21, 0x00


	//----- nvinfo : EIATTR_KPARAM_INFO
	.align		4
.L_56:
        /*0038*/ 	.byte	0x04, 0x17
        /*003a*/ 	.short	(.L_58 - .L_57)
.L_57:
        /*003c*/ 	.word	0x00000000
        /*0040*/ 	.short	0x0000
        /*0042*/ 	.short	0x0000
        /*0044*/ 	.byte	0x00, 0xf5, 0x21, 0x00


	//----- nvinfo : EIATTR_SPARSE_MMA_MASK
	.align		4
.L_58:
        /*0048*/ 	.byte	0x03, 0x50
        /*004a*/ 	.short	0x0000


	//----- nvinfo : EIATTR_MAXREG_COUNT
	.align		4
        /*004c*/ 	.byte	0x03, 0x1b
        /*004e*/ 	.short	0x00ff


	//----- nvinfo : EIATTR_MERCURY_ISA_VERSION
	.align		4
        /*0050*/ 	.byte	0x03, 0x5f
        /*0052*/ 	.short	0x0101


	//----- nvinfo : EIATTR_VRC_CTA_INIT_COUNT
	.align		4
        /*0054*/ 	.byte	0x02, 0x4a
	.zero		1
	.zero		1


	//----- nvinfo : EIATTR_EXIT_INSTR_OFFSETS
	.align		4
        /*0058*/ 	.byte	0x04, 0x1c
        /*005a*/ 	.short	(.L_60 - .L_59)


	//   ....[0]....
.L_59:
        /*005c*/ 	.word	0x000000c0


	//   ....[1]....
        /*0060*/ 	.word	0x00001700


	//----- nvinfo : EIATTR_CRS_STACK_SIZE
	.align		4
.L_60:
        /*0064*/ 	.byte	0x04, 0x1e
        /*0066*/ 	.short	(.L_62 - .L_61)
.L_61:
        /*0068*/ 	.word	0x00000000


	//----- nvinfo : EIATTR_CBANK_PARAM_SIZE
	.align		4
.L_62:
        /*006c*/ 	.byte	0x03, 0x19
        /*006e*/ 	.short	0x0018


	//----- nvinfo : EIATTR_PARAM_CBANK
	.align		4
        /*0070*/ 	.byte	0x04, 0x0a
        /*0072*/ 	.short	(.L_64 - .L_63)
	.align		4
.L_63:
        /*0074*/ 	.word	index@(.nv.constant0._Z13softmaxKernelPfS_ii)
        /*0078*/ 	.short	0x0380
        /*007a*/ 	.short	0x0018


	//----- nvinfo : EIATTR_SW_WAR
	.align		4
.L_64:
        /*007c*/ 	.byte	0x04, 0x36
        /*007e*/ 	.short	(.L_66 - .L_65)
.L_65:
        /*0080*/ 	.word	0x00000008
.L_66:


//--------------------- .nv.info._Z9applyRoPEPfS_ii --------------------------
	.section	.nv.info._Z9applyRoPEPfS_ii,"",@"SHT_CUDA_INFO"
	.sectionflags	@""
	.align	4


	//----- nvinfo : EIATTR_CUDA_API_VERSION
	.align		4
        /*0000*/ 	.byte	0x04, 0x37
        /*0002*/ 	.short	(.L_68 - .L_67)
.L_67:
        /*0004*/ 	.word	0x00000082


	//----- nvinfo : EIATTR_KPARAM_INFO
	.align		4
.L_68:
        /*0008*/ 	.byte	0x04, 0x17
        /*000a*/ 	.short	(.L_70 - .L_69)
.L_69:
        /*000c*/ 	.word	0x00000000
        /*0010*/ 	.short	0x0003
        /*0012*/ 	.short	0x0014
        /*0014*/ 	.byte	0x00, 0xf0, 0x11, 0x00


	//----- nvinfo : EIATTR_KPARAM_INFO
	.align		4
.L_70:
        /*0018*/ 	.byte	0x04, 0x17
        /*001a*/ 	.short	(.L_72 - .L_71)
.L_71:
        /*001c*/ 	.word	0x00000000
        /*0020*/ 	.short	0x0002
        /*0022*/ 	.short	0x0010
        /*0024*/ 	.byte	0x00, 0xf0, 0x11, 0x00


	//----- nvinfo : EIATTR_KPARAM_INFO
	.align		4
.L_72:
        /*0028*/ 	.byte	0x04, 0x17
        /*002a*/ 	.short	(.L_74 - .L_73)
.L_73:
        /*002c*/ 	.word	0x00000000
        /*0030*/ 	.short	0x0001
        /*0032*/ 	.short	0x0008
        /*0034*/ 	.byte	0x00, 0xf5, 0x21, 0x00


	//----- nvinfo : EIATTR_KPARAM_INFO
	.align		4
.L_74:
        /*0038*/ 	.byte	0x04, 0x17
        /*003a*/ 	.short	(.L_76 - .L_75)
.L_75:
        /*003c*/ 	.word	0x00000000
        /*0040*/ 	.short	0x0000
        /*0042*/ 	.short	0x0000
        /*0044*/ 	.byte	0x00, 0xf5, 0x21, 0x00


	//----- nvinfo : EIATTR_SPARSE_MMA_MASK
	.align		4
.L_76:
        /*0048*/ 	.byte	0x03, 0x50
        /*004a*/ 	.short	0x0000


	//----- nvinfo : EIATTR_MAXREG_COUNT
	.align		4
        /*004c*/ 	.byte	0x03, 0x1b
        /*004e*/ 	.short	0x00ff


	//----- nvinfo : EIATTR_MERCURY_ISA_VERSION
	.align		4
        /*0050*/ 	.byte	0x03, 0x5f
        /*0052*/ 	.short	0x0101


	//----- nvinfo : EIATTR_VRC_CTA_INIT_COUNT
	.align		4
        /*0054*/ 	.byte	0x02, 0x4a
	.zero		1
	.zero		1


	//----- nvinfo : EIATTR_EXIT_INSTR_OFFSETS
	.align		4
        /*0058*/ 	.byte	0x04, 0x1c
        /*005a*/ 	.short	(.L_78 - .L_77)


	//   ....[0]....
.L_77:
        /*005c*/ 	.word	0x000000c0


	//   ....[1]....
        /*0060*/ 	.word	0x00000ee0


	//----- nvinfo : EIATTR_CRS_STACK_SIZE
	.align		4
.L_78:
        /*0064*/ 	.byte	0x04, 0x1e
        /*0066*/ 	.short	(.L_80 - .L_79)
.L_79:
        /*0068*/ 	.word	0x00000000


	//----- nvinfo : EIATTR_CBANK_PARAM_SIZE
	.align		4
.L_80:
        /*006c*/ 	.byte	0x03, 0x19
        /*006e*/ 	.short	0x0018


	//----- nvinfo : EIATTR_PARAM_CBANK
	.align		4
        /*0070*/ 	.byte	0x04, 0x0a
        /*0072*/ 	.short	(.L_82 - .L_81)
	.align		4
.L_81:
        /*0074*/ 	.word	index@(.nv.constant0._Z9applyRoPEPfS_ii)
        /*0078*/ 	.short	0x0380
        /*007a*/ 	.short	0x0018


	//----- nvinfo : EIATTR_SW_WAR
	.align		4
.L_82:
        /*007c*/ 	.byte	0x04, 0x36
        /*007e*/ 	.short	(.L_84 - .L_83)
.L_83:
        /*0080*/ 	.word	0x00000008
.L_84:


//--------------------- .nv.info._Z6matMulPfS_S_iii --------------------------
	.section	.nv.info._Z6matMulPfS_S_iii,"",@"SHT_CUDA_INFO"
	.sectionflags	@""
	.align	4


	//----- nvinfo : EIATTR_CUDA_API_VERSION
	.align		4
        /*0000*/ 	.byte	0x04, 0x37
        /*0002*/ 	.short	(.L_86 - .L_85)
.L_85:
        /*0004*/ 	.word	0x00000082


	//----- nvinfo : EIATTR_KPARAM_INFO
	.align		4
.L_86:
        /*0008*/ 	.byte	0x04, 0x17
        /*000a*/ 	.short	(.L_88 - .L_87)
.L_87:
        /*000c*/ 	.word	0x00000000
        /*0010*/ 	.short	0x0005
        /*0012*/ 	.short	0x0020
        /*0014*/ 	.byte	0x00, 0xf0, 0x11, 0x00


	//----- nvinfo : EIATTR_KPARAM_INFO
	.align		4
.L_88:
        /*0018*/ 	.byte	0x04, 0x17
        /*001a*/ 	.short	(.L_90 - .L_89)
.L_89:
        /*001c*/ 	.word	0x00000000
        /*0020*/ 	.short	0x0004
        /*0022*/ 	.short	0x001c
        /*0024*/ 	.byte	0x00, 0xf0, 0x11, 0x00


	//----- nvinfo : EIATTR_KPARAM_INFO
	.align		4
.L_90:
        /*0028*/ 	.byte	0x04, 0x17
        /*002a*/ 	.short	(.L_92 - .L_91)
.L_91:
        /*002c*/ 	.word	0x00000000
        /*0030*/ 	.short	0x0003
        /*0032*/ 	.short	0x0018
        /*0034*/ 	.byte	0x00, 0xf0, 0x11, 0x00


	//----- nvinfo : EIATTR_KPARAM_INFO
	.align		4
.L_92:
        /*0038*/ 	.byte	0x04, 0x17
        /*003a*/ 	.short	(.L_94 - .L_93)
.L_93:
        /*003c*/ 	.word	0x00000000
        /*0040*/ 	.short	0x0002
        /*0042*/ 	.short	0x0010
        /*0044*/ 	.byte	0x00, 0xf5, 0x21, 0x00


	//----- nvinfo : EIATTR_KPARAM_INFO
	.align		4
.L_94:
        /*0048*/ 	.byte	0x04, 0x17
        /*004a*/ 	.short	(.L_96 - .L_95)
.L_95:
        /*004c*/ 	.word	0x00000000
        /*0050*/ 	.short	0x0001
        /*0052*/ 	.short	0x0008
        /*0054*/ 	.byte	0x00, 0xf5, 0x21, 0x00


	//----- nvinfo : EIATTR_KPARAM_INFO
	.align		4
.L_96:
        /*0058*/ 	.byte	0x04, 0x17
        /*005a*/ 	.short	(.L_98 - .L_97)
.L_97:
        /*005c*/ 	.word	0x00000000
        /*0060*/ 	.short	0x0000
        /*0062*/ 	.short	0x0000
        /*0064*/ 	.byte	0x00, 0xf5, 0x21, 0x00


	//----- nvinfo : EIATTR_SPARSE_MMA_MASK
	.align		4
.L_98:
        /*0068*/ 	.byte	0x03, 0x50
        /*006a*/ 	.short	0x0000


	//----- nvinfo : EIATTR_MAXREG_COUNT
	.align		4
        /*006c*/ 	.byte	0x03, 0x1b
        /*006e*/ 	.short	0x00ff


	//----- nvinfo : EIATTR_MERCURY_ISA_VERSION
	.align		4
        /*0070*/ 	.byte	0x03, 0x5f
        /*0072*/ 	.short	0x0101


	//----- nvinfo : EIATTR_VRC_CTA_INIT_COUNT
	.align		4
        /*0074*/ 	.byte	0x02, 0x4a
	.zero		1
	.zero		1


	//----- nvinfo : EIATTR_EXIT_INSTR_OFFSETS
	.align		4
        /*0078*/ 	.byte	0x04, 0x1c
        /*007a*/ 	.short	(.L_100 - .L_99)


	//   ....[0]....
.L_99:
        /*007c*/ 	.word	0x000000b0


	//   ....[1]....
        /*0080*/ 	.word	0x000008d0


	//----- nvinfo : EIATTR_CBANK_PARAM_SIZE
	.align		4
.L_100:
        /*0084*/ 	.byte	0x03, 0x19
        /*0086*/ 	.short	0x0024


	//----- nvinfo : EIATTR_PARAM_CBANK
	.align		4
        /*0088*/ 	.byte	0x04, 0x0a
        /*008a*/ 	.short	(.L_102 - .L_101)
	.align		4
.L_101:
        /*008c*/ 	.word	index@(.nv.constant0._Z6matMulPfS_S_iii)
        /*0090*/ 	.short	0x0380
        /*0092*/ 	.short	0x0024


	//----- nvinfo : EIATTR_SW_WAR
	.align		4
.L_102:
        /*0094*/ 	.byte	0x04, 0x36
        /*0096*/ 	.short	(.L_104 - .L_103)
.L_103:
        /*0098*/ 	.word	0x00000008
.L_104:


//--------------------- .nv.callgraph             --------------------------
	.section	.nv.callgraph,"",@"SHT_CUDA_CALLGRAPH"
	.align	4
	.sectionentsize	8
	.align		4
        /*0000*/ 	.word	0x00000000
	.align		4
        /*0004*/ 	.word	0xffffffff
	.align		4
        /*0008*/ 	.word	0x00000000
	.align		4
        /*000c*/ 	.word	0xfffffffe
	.align		4
        /*0010*/ 	.word	0x00000000
	.align		4
        /*0014*/ 	.word	0xfffffffd
	.align		4
        /*0018*/ 	.word	0x00000000
	.align		4
        /*001c*/ 	.word	0xfffffffc


//--------------------- .nv.constant4             --------------------------
	.section	.nv.constant4,"a",@progbits
	.align	8
	.align		8
.nv.constant4:
        /*0000*/ 	.dword	__cudart_i2opi_f


//--------------------- .text._Z9attentionPfS_S_S_ii --------------------------
	.section	.text._Z9attentionPfS_S_S_ii,"ax",@progbits
	.align	128
        .global         _Z9attentionPfS_S_S_ii
        .type           _Z9attentionPfS_S_S_ii,@function
        .size           _Z9attentionPfS_S_S_ii,(.L_x_51 - _Z9attentionPfS_S_S_ii)
        .other          _Z9attentionPfS_S_S_ii,@"STO_CUDA_ENTRY STV_DEFAULT"
_Z9attentionPfS_S_S_ii:
.text._Z9attentionPfS_S_S_ii:
[----:B------:R-:W-:Y:S01]  /*0000*/  LDC R1, c[0x0][0x37c] ;  /* 0x0000df00ff017b82 */ /* 0x000fe20000000800 */
[----:B------:R-:W0:Y:S07]  /*0010*/  S2R R2, SR_TID.X ;  /* 0x0000000000027919 */ /* 0x000e2e0000002100 */
[----:B------:R-:W0:Y:S08]  /*0020*/  S2UR UR4, SR_CTAID.X ;  /* 0x00000000000479c3 */ /* 0x000e300000002500 */
[----:B------:R-:W0:Y:S08]  /*0030*/  LDC R15, c[0x0][0x360] ;  /* 0x0000d800ff0f7b82 */ /* 0x000e300000000800 */
[----:B------:R-:W1:Y:S01]  /*0040*/  LDC R0, c[0x0][0x3a0] ;  /* 0x0000e800ff007b82 */ /* 0x000e620000000800 */
[----:B0-----:R-:W-:-:S05]  /*0050*/  IMAD R15, R15, UR4, R2 ;  /* 0x000000040f0f7c24 */ /* 0x001fca000f8e0202 */
[----:B-1----:R-:W-:-:S13]  /*0060*/  ISETP.GE.AND P0, PT, R15, R0, PT ;  /* 0x000000000f00720c */ /* 0x002fda0003f06270 */
[----:B------:R-:W-:Y:S05]  /*0070*/  @P0 EXIT ;  /* 0x000000000000094d */ /* 0x000fea0003800000 */
[----:B------:R-:W-:Y:S01]  /*0080*/  ISETP.GE.AND P0, PT, R0, 0x1, PT ;  /* 0x000000010000780c */ /* 0x000fe20003f06270 */
[----:B------:R-:W0:Y:S01]  /*0090*/  LDCU.64 UR6, c[0x0][0x358] ;  /* 0x00006b00ff0677ac */ /* 0x000e220008000a00 */
[----:B------:R-:W-:-:S11]  /*00a0*/  HFMA2 R26, -RZ, RZ, 0, 0 ;  /* 0x00000000ff1a7431 */ /* 0x000fd600000001ff */
[----:B------:R-:W-:Y:S05]  /*00b0*/  @!P0 BRA `(.L_x_0) ;  /* 0x0000000400bc8947 */ /* 0x000fea0003800000 */
[----:B------:R-:W1:Y:S01]  /*00c0*/  LDC R17, c[0x0][0x3a4] ;  /* 0x0000e900ff117b82 */ /* 0x000e620000000800 */
[C---:B------:R-:W-:Y:S02]  /*00d0*/  ISETP.GE.U32.AND P1, PT, R0.reuse, 0x8, PT ;  /* 0x000000080000780c */ /* 0x040fe40003f26070 */
[----:B------:R-:W-:Y:S02]  /*00e0*/  LOP3.LUT R25, R0, 0x7, RZ, 0xc0, !PT ;  /* 0x0000000700197812 */ /* 0x000fe400078ec0ff */
[----:B------:R-:W-:Y:S02]  /*00f0*/  MOV R26, RZ ;  /* 0x000000ff001a7202 */ /* 0x000fe40000000f00 */
[----:B------:R-:W-:Y:S02]  /*0100*/  ISETP.NE.AND P0, PT, R25, RZ, PT ;  /* 0x000000ff1900720c */ /* 0x000fe40003f05270 */
[----:B------:R-:W-:Y:S01]  /*0110*/  MOV R16, RZ ;  /* 0x000000ff00107202 */ /* 0x000fe20000000f00 */
[----:B-1----:R-:W-:-:S04]  /*0120*/  IMAD R19, R15, R17, RZ ;  /* 0x000000110f137224 */ /* 0x002fc800078e02ff */
[----:B------:R-:W-:Y:S06]  /*0130*/  @!P1 BRA `(.L_x_1) ;  /* 0x0000000000c49947 */ /* 0x000fec0003800000 */
[----:B------:R-:W1:Y:S01]  /*0140*/  LDCU.64 UR4, c[0x0][0x380] ;  /* 0x00007000ff0477ac */ /* 0x000e620008000a00 */
[----:B------:R-:W-:Y:S02]  /*0150*/  LOP3.LUT R16, R0, 0x7ffffff8, RZ, 0xc0, !PT ;  /* 0x7ffffff800107812 */ /* 0x000fe400078ec0ff */
[----:B------:R-:W-:Y:S02]  /*0160*/  MOV R26, RZ ;  /* 0x000000ff001a7202 */ /* 0x000fe40000000f00 */
[----:B------:R-:W-:Y:S02]  /*0170*/  MOV R14, R19 ;  /* 0x00000013000e7202 */ /* 0x000fe40000000f00 */
[----:B------:R-:W-:Y:S02]  /*0180*/  MOV R20, R15 ;  /* 0x0000000f00147202 */ /* 0x000fe40000000f00 */
[----:B------:R-:W-:Y:S01]  /*0190*/  IADD3 R18, PT, PT, -R16, RZ, RZ ;  /* 0x000000ff10127210 */ /* 0x000fe20007ffe1ff */
[----:B-1----:R-:W-:-:S04]  /*01a0*/  UIADD3 UR4, UP0, UPT, UR4, 0x10, URZ ;  /* 0x0000001004047890 */ /* 0x002fc8000ff1e0ff */
[----:B------:R-:W-:-:S12]  /*01b0*/  UIADD3.X UR5, UPT, UPT, URZ, UR5, URZ, UP0, !UPT ;  /* 0x00000005ff057290 */ /* 0x000fd800087fe4ff */
.L_x_2:
[----:B------:R-:W1:Y:S01]  /*01c0*/  LDC.64 R10, c[0x0][0x388] ;  /* 0x0000e200ff0a7b82 */ /* 0x000e620000000a00 */
[----:B------:R-:W-:Y:S02]  /*01d0*/  MOV R2, UR4 ;  /* 0x0000000400027c02 */ /* 0x000fe40008000f00 */
[----:B------:R-:W-:-:S03]  /*01e0*/  MOV R3, UR5 ;  /* 0x0000000500037c02 */ /* 0x000fc60008000f00 */
[----:B------:R-:W-:-:S05]  /*01f0*/  IMAD.WIDE R2, R14, 0x4, R2 ;  /* 0x000000040e027825 */ /* 0x000fca00078e0202 */
[----:B0-----:R-:W2:Y:S04]  /*0200*/  LDG.E R29, desc[UR6][R2.64+-0x10] ;  /* 0xfffff006021d7981 */ /* 0x001ea8000c1e1900 */
[----:B------:R-:W3:Y:S04]  /*0210*/  LDG.E R22, desc[UR6][R2.64+-0xc] ;  /* 0xfffff40602167981 */ /* 0x000ee8000c1e1900 */
[----:B------:R-:W4:Y:S01]  /*0220*/  LDG.E R27, desc[UR6][R2.64+-0x8] ;  /* 0xfffff806021b7981 */ /* 0x000f22000c1e1900 */
[----:B-1----:R-:W-:-:S03]  /*0230*/  IMAD.WIDE R10, R20, 0x4, R10 ;  /* 0x00000004140a7825 */ /* 0x002fc600078e020a */
[----:B------:R-:W5:Y:S04]  /*0240*/  LDG.E R28, desc[UR6][R2.64+-0x4] ;  /* 0xfffffc06021c7981 */ /* 0x000f68000c1e1900 */
[----:B------:R0:W2:Y:S01]  /*0250*/  LDG.E R23, desc[UR6][R10.64] ;  /* 0x000000060a177981 */ /* 0x0000a2000c1e1900 */
[----:B------:R-:W-:-:S05]  /*0260*/  IMAD.WIDE R12, R17, 0x4, R10 ;  /* 0x00000004110c7825 */ /* 0x000fca00078e020a */
[----:B------:R1:W3:Y:S01]  /*0270*/  LDG.E R21, desc[UR6][R12.64] ;  /* 0x000000060c157981 */ /* 0x0002e2000c1e1900 */
[----:B------:R-:W-:-:S05]  /*0280*/  IMAD.WIDE R4, R17, 0x4, R12 ;  /* 0x0000000411047825 */ /* 0x000fca00078e020c */
[----:B------:R1:W4:Y:S01]  /*0290*/  LDG.E R24, desc[UR6][R4.64] ;  /* 0x0000000604187981 */ /* 0x000322000c1e1900 */
[----:B------:R-:W-:-:S04]  /*02a0*/  IMAD.WIDE R6, R17, 0x4, R4 ;  /* 0x0000000411067825 */ /* 0x000fc800078e0204 */
[C---:B------:R-:W-:Y:S02]  /*02b0*/  IMAD.WIDE R8, R17.reuse, 0x4, R6 ;  /* 0x0000000411087825 */ /* 0x040fe400078e0206 */
[----:B------:R-:W5:Y:S02]  /*02c0*/  LDG.E R7, desc[UR6][R6.64] ;  /* 0x0000000606077981 */ /* 0x000f64000c1e1900 */
[C---:B0-----:R-:W-:Y:S02]  /*02d0*/  IMAD.WIDE R10, R17.reuse, 0x4, R8 ;  /* 0x00000004110a7825 */ /* 0x041fe400078e0208 */
[----:B------:R-:W5:Y:S02]  /*02e0*/  LDG.E R8, desc[UR6][R8.64] ;  /* 0x0000000608087981 */ /* 0x000f64000c1e1900 */
[C---:B-1----:R-:W-:Y:S02]  /*02f0*/  IMAD.WIDE R12, R17.reuse, 0x4, R10 ;  /* 0x00000004110c7825 */ /* 0x042fe400078e020a */
[----:B------:R-:W5:Y:S04]  /*0300*/  LDG.E R6, desc[UR6][R2.64+0x4] ;  /* 0x0000040602067981 */ /* 0x000f68000c1e1900 */
[----:B------:R-:W5:Y:S01]  /*0310*/  LDG.E R11, desc[UR6][R10.64] ;  /* 0x000000060a0b7981 */ /* 0x000f62000c1e1900 */
[----:B------:R-:W-:-:S03]  /*0320*/  IMAD.WIDE R4, R17, 0x4, R12 ;  /* 0x0000000411047825 */ /* 0x000fc600078e020c */
[----:B------:R-:W5:Y:S04]  /*0330*/  LDG.E R9, desc[UR6][R2.64+0x8] ;  /* 0x0000080602097981 */ /* 0x000f68000c1e1900 */
[----:B------:R-:W5:Y:S04]  /*0340*/  LDG.E R5, desc[UR6][R4.64] ;  /* 0x0000000604057981 */ /* 0x000f68000c1e1900 */
[----:B------:R-:W5:Y:S01]  /*0350*/  LDG.E R10, desc[UR6][R2.64+0xc] ;  /* 0x00000c06020a7981 */ /* 0x000f62000c1e1900 */
[----:B--2---:R-:W-:-:S03]  /*0360*/  FFMA R23, R29, R23, R26 ;  /* 0x000000171d177223 */ /* 0x004fc6000000001a */
[----:B------:R-:W2:Y:S04]  /*0370*/  LDG.E R29, desc[UR6][R2.64] ;  /* 0x00000006021d7981 */ /* 0x000ea8000c1e1900 */
[----:B------:R-:W2:Y:S01]  /*0380*/  LDG.E R26, desc[UR6][R12.64] ;  /* 0x000000060c1a7981 */ /* 0x000ea2000c1e1900 */
[----:B---3--:R-:W-:Y:S01]  /*0390*/  FFMA R22, R22, R21, R23 ;  /* 0x0000001516167223 */ /* 0x008fe20000000017 */
[----:B------:R-:W-:-:S03]  /*03a0*/  IADD3 R18, PT, PT, R18, 0x8, RZ ;  /* 0x0000000812127810 */ /* 0x000fc60007ffe0ff */
[----:B----4-:R-:W-:Y:S01]  /*03b0*/  FFMA R27, R27, R24, R22 ;  /* 0x000000181b1b7223 */ /* 0x010fe20000000016 */
[----:B------:R-:W-:-:S03]  /*03c0*/  ISETP.NE.AND P1, PT, R18, RZ, PT ;  /* 0x000000ff1200720c */ /* 0x000fc60003f25270 */
[----:B-----5:R-:W-:Y:S01]  /*03d0*/  FFMA R28, R28, R7, R27 ;  /* 0x000000071c1c7223 */ /* 0x020fe2000000001b */
[----:B------:R-:W-:Y:S02]  /*03e0*/  LEA R20, R17, R20, 0x3 ;  /* 0x0000001411147211 */ /* 0x000fe400078e18ff */
[----:B------:R-:W-:Y:S01]  /*03f0*/  IADD3 R14, PT, PT, R14, 0x8, RZ ;  /* 0x000000080e0e7810 */ /* 0x000fe20007ffe0ff */
[----:B--2---:R-:W-:-:S04]  /*0400*/  FFMA R29, R29, R8, R28 ;  /* 0x000000081d1d7223 */ /* 0x004fc8000000001c */
[----:B------:R-:W-:-:S04]  /*0410*/  FFMA R6, R6, R11, R29 ;  /* 0x0000000b06067223 */ /* 0x000fc8000000001d */
[----:B------:R-:W-:-:S04]  /*0420*/  FFMA R9, R9, R26, R6 ;  /* 0x0000001a09097223 */ /* 0x000fc80000000006 */
[----:B------:R-:W-:Y:S01]  /*0430*/  FFMA R26, R10, R5, R9 ;  /* 0x000000050a1a7223 */ /* 0x000fe20000000009 */
[----:B------:R-:W-:Y:S06]  /*0440*/  @P1 BRA `(.L_x_2) ;  /* 0xfffffffc005c1947 */ /* 0x000fec000383ffff */
.L_x_1:
[----:B------:R-:W-:Y:S05]  /*0450*/  @!P0 BRA `(.L_x_0) ;  /* 0x0000000000d48947 */ /* 0x000fea0003800000 */
[----:B------:R-:W-:Y:S02]  /*0460*/  ISETP.GE.U32.AND P0, PT, R25, 0x4, PT ;  /* 0x000000041900780c */ /* 0x000fe40003f06070 */
[----:B------:R-:W-:-:S04]  /*0470*/  LOP3.LUT R12, R0, 0x3, RZ, 0xc0, !PT ;  /* 0x00000003000c7812 */ /* 0x000fc800078ec0ff */
[----:B------:R-:W-:-:S07]  /*0480*/  ISETP.NE.AND P1, PT, R12, RZ, PT ;  /* 0x000000ff0c00720c */ /* 0x000fce0003f25270 */
[----:B------:R-:W-:Y:S06]  /*0490*/  @!P0 BRA `(.L_x_3) ;  /* 0x0000000000588947 */ /* 0x000fec0003800000 */
[----:B------:R-:W1:Y:S01]  /*04a0*/  LDC.64 R8, c[0x0][0x388] ;  /* 0x0000e200ff087b82 */ /* 0x000e620000000a00 */
[----:B------:R-:W-:Y:S01]  /*04b0*/  IMAD R7, R16, R17, R15 ;  /* 0x0000001110077224 */ /* 0x000fe200078e020f */
[----:B------:R-:W-:-:S06]  /*04c0*/  IADD3 R5, PT, PT, R19, R16, RZ ;  /* 0x0000001013057210 */ /* 0x000fcc0007ffe0ff */
[----:B------:R-:W2:Y:S01]  /*04d0*/  LDC.64 R2, c[0x0][0x380] ;  /* 0x0000e000ff027b82 */ /* 0x000ea20000000a00 */
[----:B-1----:R-:W-:-:S04]  /*04e0*/  IMAD.WIDE R8, R7, 0x4, R8 ;  /* 0x0000000407087825 */ /* 0x002fc800078e0208 */
[----:B------:R-:W-:Y:S02]  /*04f0*/  IMAD.WIDE R10, R17, 0x4, R8 ;  /* 0x00000004110a7825 */ /* 0x000fe400078e0208 */
[----:B0-----:R-:W3:Y:S02]  /*0500*/  LDG.E R8, desc[UR6][R8.64] ;  /* 0x0000000608087981 */ /* 0x001ee4000c1e1900 */
[----:B--2---:R-:W-:-:S04]  /*0510*/  IMAD.WIDE R2, R5, 0x4, R2 ;  /* 0x0000000405027825 */ /* 0x004fc800078e0202 */
[C---:B------:R-:W-:Y:S01]  /*0520*/  IMAD.WIDE R4, R17.reuse, 0x4, R10 ;  /* 0x0000000411047825 */ /* 0x040fe200078e020a */
[----:B------:R-:W3:Y:S04]  /*0530*/  LDG.E R13, desc[UR6][R2.64] ;  /* 0x00000006020d7981 */ /* 0x000ee8000c1e1900 */
[----:B------:R-:W2:Y:S01]  /*0540*/  LDG.E R10, desc[UR6][R10.64] ;  /* 0x000000060a0a7981 */ /* 0x000ea2000c1e1900 */
[----:B------:R-:W-:-:S03]  /*0550*/  IMAD.WIDE R6, R17, 0x4, R4 ;  /* 0x0000000411067825 */ /* 0x000fc600078e0204 */
[----:B------:R-:W2:Y:S04]  /*0560*/  LDG.E R14, desc[UR6][R2.64+0x4] ;  /* 0x00000406020e7981 */ /* 0x000ea8000c1e1900 */
[----:B------:R-:W4:Y:S04]  /*0570*/  LDG.E R20, desc[UR6][R4.64] ;  /* 0x0000000604147981 */ /* 0x000f28000c1e1900 */
[----:B------:R-:W4:Y:S04]  /*0580*/  LDG.E R18, desc[UR6][R2.64+0x8] ;  /* 0x0000080602127981 */ /* 0x000f28000c1e1900 */
[----:B------:R-:W5:Y:S04]  /*0590*/  LDG.E R22, desc[UR6][R2.64+0xc] ;  /* 0x00000c0602167981 */ /* 0x000f68000c1e1900 */
[----:B------:R-:W5:Y:S01]  /*05a0*/  LDG.E R6, desc[UR6][R6.64] ;  /* 0x0000000606067981 */ /* 0x000f62000c1e1900 */
[----:B------:R-:W-:Y:S01]  /*05b0*/  IADD3 R16, PT, PT, R16, 0x4, RZ ;  /* 0x0000000410107810 */ /* 0x000fe20007ffe0ff */
[----:B---3--:R-:W-:-:S04]  /*05c0*/  FFMA R13, R13, R8, R26 ;  /* 0x000000080d0d7223 */ /* 0x008fc8000000001a */
[----:B--2---:R-:W-:-:S04]  /*05d0*/  FFMA R13, R14, R10, R13 ;  /* 0x0000000a0e0d7223 */ /* 0x004fc8000000000d */
[----:B----4-:R-:W-:-:S04]  /*05e0*/  FFMA R13, R18, R20, R13 ;  /* 0x00000014120d7223 */ /* 0x010fc8000000000d */
[----:B-----5:R-:W-:-:S07]  /*05f0*/  FFMA R26, R22, R6, R13 ;  /* 0x00000006161a7223 */ /* 0x020fce000000000d */
.L_x_3:
[----:B------:R-:W-:Y:S05]  /*0600*/  @!P1 BRA `(.L_x_0) ;  /* 0x0000000000689947 */ /* 0x000fea0003800000 */
[----:B------:R-:W1:Y:S01]  /*0610*/  LDC.64 R8, c[0x0][0x388] ;  /* 0x0000e200ff087b82 */ /* 0x000e620000000a00 */
[----:B------:R-:W-:Y:S02]  /*0620*/  ISETP.NE.AND P0, PT, R12, 0x1, PT ;  /* 0x000000010c00780c */ /* 0x000fe40003f05270 */
[----:B------:R-:W-:-:S04]  /*0630*/  LOP3.LUT R0, R0, 0x1, RZ, 0xc0, !PT ;  /* 0x0000000100007812 */ /* 0x000fc800078ec0ff */
[----:B------:R-:W-:Y:S01]  /*0640*/  ISETP.NE.U32.AND P1, PT, R0, 0x1, PT ;  /* 0x000000010000780c */ /* 0x000fe20003f25070 */
[----:B------:R-:W2:Y:S06]  /*0650*/  LDC.64 R6, c[0x0][0x380] ;  /* 0x0000e000ff067b82 */ /* 0x000eac0000000a00 */
[C---:B------:R-:W-:Y:S01]  /*0660*/  @P0 IMAD R13, R16.reuse, R17, R15 ;  /* 0x00000011100d0224 */ /* 0x040fe200078e020f */
[----:B------:R-:W-:Y:S01]  /*0670*/  @P0 IADD3 R11, PT, PT, R19, R16, RZ ;  /* 0x00000010130b0210 */ /* 0x000fe20007ffe0ff */
[----:B------:R-:W3:Y:S01]  /*0680*/  LDC.64 R4, c[0x0][0x380] ;  /* 0x0000e000ff047b82 */ /* 0x000ee20000000a00 */
[----:B------:R-:W-:-:S04]  /*0690*/  @P0 IADD3 R16, PT, PT, R16, 0x2, RZ ;  /* 0x0000000210100810 */ /* 0x000fc80007ffe0ff */
[----:B------:R-:W-:-:S03]  /*06a0*/  @!P1 IADD3 R19, PT, PT, R19, R16, RZ ;  /* 0x0000001013139210 */ /* 0x000fc60007ffe0ff */
[----:B------:R-:W4:Y:S01]  /*06b0*/  LDC.64 R2, c[0x0][0x388] ;  /* 0x0000e200ff027b82 */ /* 0x000f220000000a00 */
[----:B-1----:R-:W-:-:S04]  /*06c0*/  @P0 IMAD.WIDE R8, R13, 0x4, R8 ;  /* 0x000000040d080825 */ /* 0x002fc800078e0208 */
[----:B------:R-:W-:Y:S01]  /*06d0*/  @!P1 IMAD R13, R16, R17, R15 ;  /* 0x00000011100d9224 */ /* 0x000fe200078e020f */
[----:B0-----:R-:W5:Y:S01]  /*06e0*/  @P0 LDG.E R0, desc[UR6][R8.64] ;  /* 0x0000000608000981 */ /* 0x001f62000c1e1900 */
[----:B--2---:R-:W-:-:S04]  /*06f0*/  @P0 IMAD.WIDE R6, R11, 0x4, R6 ;  /* 0x000000040b060825 */ /* 0x004fc800078e0206 */
[----:B------:R-:W-:Y:S01]  /*0700*/  @P0 IMAD.WIDE R10, R17, 0x4, R8 ;  /* 0x00000004110a0825 */ /* 0x000fe200078e0208 */
[----:B------:R-:W2:Y:S04]  /*0710*/  @P0 LDG.E R21, desc[UR6][R6.64+0x4] ;  /* 0x0000040606150981 */ /* 0x000ea8000c1e1900 */
[----:B------:R-:W5:Y:S01]  /*0720*/  @P0 LDG.E R17, desc[UR6][R6.64] ;  /* 0x0000000606110981 */ /* 0x000f62000c1e1900 */
[----:B---3--:R-:W-:-:S03]  /*0730*/  @!P1 IMAD.WIDE R4, R19, 0x4, R4 ;  /* 0x0000000413049825 */ /* 0x008fc600078e0204 */
[----:B------:R-:W2:Y:S01]  /*0740*/  @P0 LDG.E R10, desc[UR6][R10.64] ;  /* 0x000000060a0a0981 */ /* 0x000ea2000c1e1900 */
[----:B----4-:R-:W-:-:S03]  /*0750*/  @!P1 IMAD.WIDE R2, R13, 0x4, R2 ;  /* 0x000000040d029825 */ /* 0x010fc600078e0202 */
[----:B------:R-:W3:Y:S04]  /*0760*/  @!P1 LDG.E R5, desc[UR6][R4.64] ;  /* 0x0000000604059981 */ /* 0x000ee8000c1e1900 */
[----:B------:R-:W3:Y:S01]  /*0770*/  @!P1 LDG.E R2, desc[UR6][R2.64] ;  /* 0x0000000602029981 */ /* 0x000ee2000c1e1900 */
[----:B-----5:R-:W-:-:S04]  /*0780*/  @P0 FFMA R0, R17, R0, R26 ;  /* 0x0000000011000223 */ /* 0x020fc8000000001a */
[----:B--2---:R-:W-:-:S04]  /*0790*/  @P0 FFMA R26, R21, R10, R0 ;  /* 0x0000000a151a0223 */ /* 0x004fc80000000000 */
[----:B---3--:R-:W-:-:S07]  /*07a0*/  @!P1 FFMA R26, R5, R2, R26 ;  /* 0x00000002051a9223 */ /* 0x008fce000000001a */
.L_x_0:
[----:B------:R-:W1:Y:S02]  /*07b0*/  LDC.64 R2, c[0x0][0x398] ;  /* 0x0000e600ff027b82 */ /* 0x000e640000000a00 */
[----:B-1----:R-:W-:-:S05]  /*07c0*/  IMAD.WIDE R2, R15, 0x4, R2 ;  /* 0x000000040f027825 */ /* 0x002fca00078e0202 */
[----:B0-----:R-:W-:Y:S01]  /*07d0*/  STG.E desc[UR6][R2.64], R26 ;  /* 0x0000001a02007986 */ /* 0x001fe2000c101906 */
[----:B------:R-:W-:Y:S05]  /*07e0*/  EXIT ;  /* 0x000000000000794d */ /* 0x000fea0003800000 */
.L_x_4:
[----:B------:R-:W-:-:S00]  /*07f0*/  BRA `(.L_x_4) ;  /* 0xfffffffc00fc7947 */ /* 0x000fc0000383ffff */
[----:B------:R-:W-:-:S00]  /*0800*/  NOP ;  /* 0x0000000000007918 */ /* 0x000fc00000000000 */
[----:B------:R-:W-:-:S00]  /*0810*/  NOP ;  /* 0x0000000000007918 */ /* 0x000fc00000000000 */
[----:B------:R-:W-:-:S00]  /*0820*/  NOP ;  /* 0x0000000000007918 */ /* 0x000fc00000000000 */
[----:B------:R-:W-:-:S00]  /*0830*/  NOP ;  /* 0x0000000000007918 */ /* 0x000fc00000000000 */
[----:B------:R-:W-:-:S00]  /*0840*/  NOP ;  /* 0x0000000000007918 */ /* 0x000fc00000000000 */
[----:B------:R-:W-:-:S00]  /*0850*/  NOP ;  /* 0x0000000000007918 */ /* 0x000fc00000000000 */
[----:B------:R-:W-:-:S00]  /*0860*/  NOP ;  /* 0x0000000000007918 */ /* 0x000fc00000000000 */
[----:B------:R-:W-:-:S00]  /*0870*/  NOP ;  /* 0x0000000000007918 */ /* 0x000fc00000000000 */
.L_x_51:


//--------------------- .text._Z13softmaxKernelPfS_ii --------------------------
	.section	.text._Z13softmaxKernelPfS_ii,"ax",@progbits
	.align	128
        .global         _Z13softmaxKernelPfS_ii
        .type           _Z13softmaxKernelPfS_ii,@function
        .size           _Z13softmaxKernelPfS_ii,(.L_x_49 - _Z13softmaxKernelPfS_ii)
        .other          _Z13softmaxKernelPfS_ii,@"STO_CUDA_ENTRY STV_DEFAULT"
_Z13softmaxKernelPfS_ii:
.text._Z13softmaxKernelPfS_ii:
[----:B------:R-:W-:Y:S01]  /*0000*/  LDC R1, c[0x0][0x37c] ;  /* 0x0000df00ff017b82 */ /* 0x000fe20000000800 */
[----:B------:R-:W0:Y:S07]  /*0010*/  S2R R3, SR_TID.X ;  /* 0x0000000000037919 */ /* 0x000e2e0000002100 */
[----:B------:R-:W1:Y:S01]  /*0020*/  LDC R5, c[0x0][0x364] ;  /* 0x0000d900ff057b82 */ /* 0x000e620000000800 */
[----:B------:R-:W2:Y:S01]  /*0030*/  LDCU.64 UR6, c[0x0][0x390] ;  /* 0x00007200ff0677ac */ /* 0x000ea20008000a00 */
[----:B------:R-:W1:Y:S06]  /*0040*/  S2R R2, SR_TID.Y ;  /* 0x0000000000027919 */ /* 0x000e6c0000002200 */
[----:B------:R-:W0:Y:S08]  /*0050*/  S2UR UR5, SR_CTAID.X ;  /* 0x00000000000579c3 */ /* 0x000e300000002500 */
[----:B------:R-:W0:Y:S08]  /*0060*/  LDC R0, c[0x0][0x360] ;  /* 0x0000d800ff007b82 */ /* 0x000e300000000800 */
[----:B------:R-:W1:Y:S01]  /*0070*/  S2UR UR4, SR_CTAID.Y ;  /* 0x00000000000479c3 */ /* 0x000e620000002600 */
[----:B0-----:R-:W-:-:S05]  /*0080*/  IMAD R0, R0, UR5, R3 ;  /* 0x0000000500007c24 */ /* 0x001fca000f8e0203 */
[----:B--2---:R-:W-:Y:S01]  /*0090*/  ISETP.GE.AND P0, PT, R0, UR7, PT ;  /* 0x0000000700007c0c */ /* 0x004fe2000bf06270 */
[----:B-1----:R-:W-:-:S05]  /*00a0*/  IMAD R5, R5, UR4, R2 ;  /* 0x0000000405057c24 */ /* 0x002fca000f8e0202 */
[----:B------:R-:W-:-:S13]  /*00b0*/  ISETP.GE.OR P0, PT, R5, UR6, P0 ;  /* 0x0000000605007c0c */ /* 0x000fda0008706670 */
[----:B------:R-:W-:Y:S05]  /*00c0*/  @P0 EXIT ;  /* 0x000000000000094d */ /* 0x000fea0003800000 */
[----:B------:R-:W-:Y:S01]  /*00d0*/  UISETP.GE.AND UP0, UPT, UR7, 0x1, UPT ;  /* 0x000000010700788c */ /* 0x000fe2000bf06270 */
[----:B------:R-:W-:Y:S01]  /*00e0*/  HFMA2 R4, -RZ, RZ, -598.5, 40320 ;  /* 0xe0ad78ecff047431 */ /* 0x000fe200000001ff */
[----:B------:R-:W0:Y:S07]  /*00f0*/  LDCU.64 UR8, c[0x0][0x358] ;  /* 0x00006b00ff0877ac */ /* 0x000e2e0008000a00 */
[----:B------:R-:W-:Y:S05]  /*0100*/  BRA.U !UP0, `(.L_x_5) ;  /* 0x0000000508a47547 */ /* 0x000fea000b800000 */
[----:B------:R-:W-:Y:S02]  /*0110*/  UISETP.GE.U32.AND UP1, UPT, UR7, 0x10, UPT ;  /* 0x000000100700788c */ /* 0x000fe4000bf26070 */
[----:B------:R-:W-:Y:S01]  /*0120*/  IMAD R2, R5, UR7, RZ ;  /* 0x0000000705027c24 */ /* 0x000fe2000f8e02ff */
[----:B------:R-:W-:Y:S01]  /*0130*/  ULOP3.LUT UR6, UR7, 0xf, URZ, 0xc0, !UPT ;  /* 0x0000000f07067892 */ /* 0x000fe2000f8ec0ff */
[----:B------:R-:W-:Y:S01]  /*0140*/  MOV R4, 0xe0ad78ec ;  /* 0xe0ad78ec00047802 */ /* 0x000fe20000000f00 */
[----:B------:R-:W-:Y:S02]  /*0150*/  UMOV UR4, URZ ;  /* 0x000000ff00047c82 */ /* 0x000fe40008000000 */
[----:B------:R-:W-:Y:S02]  /*0160*/  UISETP.NE.AND UP0, UPT, UR6, URZ, UPT ;  /* 0x000000ff0600728c */ /* 0x000fe4000bf05270 */
[----:B------:R-:W-:Y:S09]  /*0170*/  BRA.U !UP1, `(.L_x_6) ;  /* 0x0000000109947547 */ /* 0x000ff2000b800000 */
[----:B------:R-:W1:Y:S01]  /*0180*/  LDC.64 R6, c[0x0][0x380] ;  /* 0x0000e000ff067b82 */ /* 0x000e620000000a00 */
[----:B------:R-:W-:Y:S01]  /*0190*/  ULOP3.LUT UR4, UR7, 0x7ffffff0, URZ, 0xc0, !UPT ;  /* 0x7ffffff007047892 */ /* 0x000fe2000f8ec0ff */
[----:B------:R-:W-:-:S03]  /*01a0*/  MOV R4, 0xe0ad78ec ;  /* 0xe0ad78ec00047802 */ /* 0x000fc60000000f00 */
[----:B------:R-:W-:Y:S01]  /*01b0*/  UIADD3 UR5, UPT, UPT, -UR4, URZ, URZ ;  /* 0x000000ff04057290 */ /* 0x000fe2000fffe1ff */
[----:B-1----:R-:W-:-:S03]  /*01c0*/  IMAD.WIDE.U32 R6, R2, 0x4, R6 ;  /* 0x0000000402067825 */ /* 0x002fc600078e0006 */
[----:B------:R-:W-:-:S04]  /*01d0*/  IADD3 R10, P0, PT, R6, 0x20, RZ ;  /* 0x00000020060a7810 */ /* 0x000fc80007f1e0ff */
[----:B------:R-:W-:-:S09]  /*01e0*/  IADD3.X R7, PT, PT, RZ, R7, RZ, P0, !PT ;  /* 0x00000007ff077210 */ /* 0x000fd200007fe4ff */
.L_x_7:
[----:B------:R-:W-:-:S05]  /*01f0*/  MOV R6, R10 ;  /* 0x0000000a00067202 */ /* 0x000fca0000000f00 */
[----:B0-----:R-:W2:Y:S04]  /*0200*/  LDG.E R9, desc[UR8][R6.64+-0x20] ;  /* 0xffffe00806097981 */ /* 0x001ea8000c1e1900 */
[----:B------:R-:W2:Y:S04]  /*0210*/  LDG.E R10, desc[UR8][R6.64+-0x1c] ;  /* 0xffffe408060a7981 */ /* 0x000ea8000c1e1900 */
[----:B------:R-:W3:Y:S04]  /*0220*/  LDG.E R12, desc[UR8][R6.64+-0x18] ;  /* 0xffffe808060c7981 */ /* 0x000ee8000c1e1900 */
[----:B------:R-:W3:Y:S04]  /*0230*/  LDG.E R11, desc[UR8][R6.64+-0x14] ;  /* 0xffffec08060b7981 */ /* 0x000ee8000c1e1900 */
[----:B------:R-:W4:Y:S04]  /*0240*/  LDG.E R14, desc[UR8][R6.64+-0x10] ;  /* 0xfffff008060e7981 */ /* 0x000f28000c1e1900 */
[----:B------:R-:W4:Y:S04]  /*0250*/  LDG.E R13, desc[UR8][R6.64+-0xc] ;  /* 0xfffff408060d7981 */ /* 0x000f28000c1e1900 */
[----:B------:R-:W5:Y:S04]  /*0260*/  LDG.E R16, desc[UR8][R6.64+-0x8] ;  /* 0xfffff80806107981 */ /* 0x000f68000c1e1900 */
        /* <DEDUP_REMOVED lines=8> */
[----:B------:R0:W5:Y:S01]  /*02f0*/  LDG.E R8, desc[UR8][R6.64+0x1c] ;  /* 0x00001c0806087981 */ /* 0x000162000c1e1900 */
[----:B------:R-:W-:-:S04]  /*0300*/  UIADD3 UR5, UPT, UPT, UR5, 0x10, URZ ;  /* 0x0000001005057890 */ /* 0x000fc8000fffe0ff */
[----:B------:R-:W-:Y:S01]  /*0310*/  UISETP.NE.AND UP1, UPT, UR5, URZ, UPT ;  /* 0x000000ff0500728c */ /* 0x000fe2000bf25270 */
[----:B--2---:R-:W-:Y:S02]  /*0320*/  FMNMX3 R9, R4, R9, R10, !PT ;  /* 0x0000000904097276 */ /* 0x004fe4000780000a */
[----:B------:R-:W-:-:S04]  /*0330*/  IADD3 R10, P0, PT, R6, 0x40, RZ ;  /* 0x00000040060a7810 */ /* 0x000fc80007f1e0ff */
[----:B0-----:R-:W-:Y:S02]  /*0340*/  IADD3.X R7, PT, PT, RZ, R7, RZ, P0, !PT ;  /* 0x00000007ff077210 */ /* 0x001fe400007fe4ff */
[----:B---3--:R-:W-:-:S04]  /*0350*/  FMNMX3 R9, R9, R12, R11, !PT ;  /* 0x0000000c09097276 */ /* 0x008fc8000780000b */
[----:B----4-:R-:W-:-:S04]  /*0360*/  FMNMX3 R9, R9, R14, R13, !PT ;  /* 0x0000000e09097276 */ /* 0x010fc8000780000d */
[----:B-----5:R-:W-:-:S04]  /*0370*/  FMNMX3 R9, R9, R16, R15, !PT ;  /* 0x0000001009097276 */ /* 0x020fc8000780000f */
[----:B------:R-:W-:-:S04]  /*0380*/  FMNMX3 R9, R9, R18, R17, !PT ;  /* 0x0000001209097276 */ /* 0x000fc80007800011 */
[----:B------:R-:W-:-:S04]  /*0390*/  FMNMX3 R9, R9, R20, R19, !PT ;  /* 0x0000001409097276 */ /* 0x000fc80007800013 */
[----:B------:R-:W-:-:S04]  /*03a0*/  FMNMX3 R9, R9, R22, R21, !PT ;  /* 0x0000001609097276 */ /* 0x000fc80007800015 */
[----:B------:R-:W-:Y:S01]  /*03b0*/  FMNMX3 R4, R9, R3, R8, !PT ;  /* 0x0000000309047276 */ /* 0x000fe20007800008 */
[----:B------:R-:W-:Y:S06]  /*03c0*/  BRA.U UP1, `(.L_x_7) ;  /* 0xfffffffd01887547 */ /* 0x000fec000b83ffff */
.L_x_6:
[----:B------:R-:W-:Y:S05]  /*03d0*/  BRA.U !UP0, `(.L_x_5) ;  /* 0x0000000108f07547 */ /* 0x000fea000b800000 */
[----:B------:R-:W1:Y:S01]  /*03e0*/  LDCU UR5, c[0x0][0x394] ;  /* 0x00007280ff0577ac */ /* 0x000e620008000800 */
[----:B------:R-:W-:Y:S02]  /*03f0*/  UISETP.GE.U32.AND UP0, UPT, UR6, 0x8, UPT ;  /* 0x000000080600788c */ /* 0x000fe4000bf06070 */
[----:B-1----:R-:W-:-:S04]  /*0400*/  ULOP3.LUT UR7, UR5, 0x7, URZ, 0xc0, !UPT ;  /* 0x0000000705077892 */ /* 0x002fc8000f8ec0ff */
[----:B------:R-:W-:-:S03]  /*0410*/  UISETP.NE.AND UP1, UPT, UR7, URZ, UPT ;  /* 0x000000ff0700728c */ /* 0x000fc6000bf25270 */
[----:B------:R-:W-:Y:S08]  /*0420*/  BRA.U !UP0, `(.L_x_8) ;  /* 0x0000000108547547 */ /* 0x000ff0000b800000 */
[----:B------:R-:W1:Y:S01]  /*0430*/  LDC.64 R8, c[0x0][0x380] ;  /* 0x0000e000ff087b82 */ /* 0x000e620000000a00 */
[----:B------:R-:W2:Y:S01]  /*0440*/  LDCU.64 UR10, c[0x0][0x380] ;  /* 0x00007000ff0a77ac */ /* 0x000ea20008000a00 */
[C---:B------:R-:W-:Y:S02]  /*0450*/  IADD3 R7, P0, PT, R2.reuse, UR4, RZ ;  /* 0x0000000402077c10 */ /* 0x040fe4000ff1e0ff */
[----:B------:R-:W-:Y:S02]  /*0460*/  IADD3 R3, PT, PT, R2, UR4, RZ ;  /* 0x0000000402037c10 */ /* 0x000fe4000fffe0ff */
[----:B------:R-:W-:Y:S02]  /*0470*/  IADD3.X R10, PT, PT, RZ, RZ, RZ, P0, !PT ;  /* 0x000000ffff0a7210 */ /* 0x000fe400007fe4ff */
[----:B--2---:R-:W-:-:S04]  /*0480*/  LEA R6, P0, R7, UR10, 0x2 ;  /* 0x0000000a07067c11 */ /* 0x004fc8000f8010ff */
[----:B------:R-:W-:Y:S01]  /*0490*/  LEA.HI.X R7, R7, UR11, R10, 0x2, P0 ;  /* 0x0000000b07077c11 */ /* 0x000fe200080f140a */
[----:B-1----:R-:W-:-:S04]  /*04a0*/  IMAD.WIDE.U32 R8, R3, 0x4, R8 ;  /* 0x0000000403087825 */ /* 0x002fc800078e0008 */
[----:B0-----:R-:W2:Y:S04]  /*04b0*/  LDG.E R3, desc[UR8][R6.64+0x4] ;  /* 0x0000040806037981 */ /* 0x001ea8000c1e1900 */
[----:B------:R-:W2:Y:S04]  /*04c0*/  LDG.E R9, desc[UR8][R8.64] ;  /* 0x0000000808097981 */ /* 0x000ea8000c1e1900 */
[----:B------:R-:W3:Y:S04]  /*04d0*/  LDG.E R10, desc[UR8][R6.64+0x8] ;  /* 0x00000808060a7981 */ /* 0x000ee8000c1e1900 */
[----:B------:R-:W3:Y:S04]  /*04e0*/  LDG.E R11, desc[UR8][R6.64+0xc] ;  /* 0x00000c08060b7981 */ /* 0x000ee8000c1e1900 */
[----:B------:R-:W4:Y:S04]  /*04f0*/  LDG.E R12, desc[UR8][R6.64+0x10] ;  /* 0x00001008060c7981 */ /* 0x000f28000c1e1900 */
[----:B------:R-:W4:Y:S04]  /*0500*/  LDG.E R13, desc[UR8][R6.64+0x14] ;  /* 0x00001408060d7981 */ /* 0x000f28000c1e1900 */
[----:B------:R-:W5:Y:S04]  /*0510*/  LDG.E R14, desc[UR8][R6.64+0x18] ;  /* 0x00001808060e7981 */ /* 0x000f68000c1e1900 */
[----:B------:R-:W5:Y:S01]  /*0520*/  LDG.E R15, desc[UR8][R6.64+0x1c] ;  /* 0x00001c08060f7981 */ /* 0x000f62000c1e1900 */
[----:B------:R-:W-:Y:S01]  /*0530*/  UIADD3 UR4, UPT, UPT, UR4, 0x8, URZ ;  /* 0x0000000804047890 */ /* 0x000fe2000fffe0ff */
[----:B--2---:R-:W-:-:S04]  /*0540*/  FMNMX3 R3, R4, R9, R3, !PT ;  /* 0x0000000904037276 */ /* 0x004fc80007800003 */
[----:B---3--:R-:W-:-:S04]  /*0550*/  FMNMX3 R3, R3, R10, R11, !PT ;  /* 0x0000000a03037276 */ /* 0x008fc8000780000b */
[----:B----4-:R-:W-:-:S04]  /*0560*/  FMNMX3 R3, R3, R12, R13, !PT ;  /* 0x0000000c03037276 */ /* 0x010fc8000780000d */
[----:B-----5:R-:W-:-:S07]  /*0570*/  FMNMX3 R4, R3, R14, R15, !PT ;  /* 0x0000000e03047276 */ /* 0x020fce000780000f */
.L_x_8:
[----:B------:R-:W-:Y:S05]  /*0580*/  BRA.U !UP1, `(.L_x_5) ;  /* 0x0000000109847547 */ /* 0x000fea000b800000 */
[----:B------:R-:W-:Y:S02]  /*0590*/  UISETP.GE.U32.AND UP0, UPT, UR7, 0x4, UPT ;  /* 0x000000040700788c */ /* 0x000fe4000bf06070 */
[----:B------:R-:W-:-:S04]  /*05a0*/  ULOP3.LUT UR5, UR5, 0x3, URZ, 0xc0, !UPT ;  /* 0x0000000305057892 */ /* 0x000fc8000f8ec0ff */
        /* <DEDUP_REMOVED lines=13> */
[----:B------:R-:W3:Y:S01]  /*0680*/  LDG.E R11, desc[UR8][R8.64+0xc] ;  /* 0x00000c08080b7981 */ /* 0x000ee2000c1e1900 */
[----:B------:R-:W-:Y:S01]  /*0690*/  UIADD3 UR4, UPT, UPT, UR4, 0x4, URZ ;  /* 0x0000000404047890 */ /* 0x000fe2000fffe0ff */
[----:B--2---:R-:W-:-:S04]  /*06a0*/  FMNMX3 R3, R4, R7, R3, !PT ;  /* 0x0000000704037276 */ /* 0x004fc80007800003 */
[----:B---3--:R-:W-:-:S07]  /*06b0*/  FMNMX3 R4, R3, R10, R11, !PT ;  /* 0x0000000a03047276 */ /* 0x008fce000780000b */
.L_x_9:
[----:B------:R-:W-:Y:S05]  /*06c0*/  BRA.U !UP1, `(.L_x_5) ;  /* 0x0000000109347547 */ /* 0x000fea000b800000 */
[----:B------:R-:W1:Y:S01]  /*06d0*/  LDC.64 R6, c[0x0][0x380] ;  /* 0x0000e000ff067b82 */ /* 0x000e620000000a00 */
[----:B------:R-:W-:Y:S01]  /*06e0*/  IADD3 R3, PT, PT, R2, UR4, RZ ;  /* 0x0000000402037c10 */ /* 0x000fe2000fffe0ff */
[----:B------:R-:W-:-:S04]  /*06f0*/  UIADD3 UR5, UPT, UPT, -UR5, URZ, URZ ;  /* 0x000000ff05057290 */ /* 0x000fc8000fffe1ff */
[----:B-1----:R-:W-:-:S05]  /*0700*/  IMAD.WIDE.U32 R2, R3, 0x4, R6 ;  /* 0x0000000403027825 */ /* 0x002fca00078e0006 */
[----:B------:R-:W-:-:S07]  /*0710*/  MOV R7, R3 ;  /* 0x0000000300077202 */ /* 0x000fce0000000f00 */
.L_x_10:
[----:B------:R-:W-:-:S06]  /*0720*/  MOV R3, R7 ;  /* 0x0000000700037202 */ /* 0x000fcc0000000f00 */
[----:B0-----:R0:W2:Y:S01]  /*0730*/  LDG.E R3, desc[UR8][R2.64] ;  /* 0x0000000802037981 */ /* 0x0010a2000c1e1900 */
[----:B------:R-:W-:-:S04]  /*0740*/  UIADD3 UR5, UPT, UPT, UR5, 0x1, URZ ;  /* 0x0000000105057890 */ /* 0x000fc8000fffe0ff */
[----:B------:R-:W-:Y:S01]  /*0750*/  UISETP.NE.AND UP0, UPT, UR5, URZ, UPT ;  /* 0x000000ff0500728c */ /* 0x000fe2000bf05270 */
[----:B0-----:R-:W-:-:S04]  /*0760*/  IADD3 R2, P0, PT, R2, 0x4, RZ ;  /* 0x0000000402027810 */ /* 0x001fc80007f1e0ff */
[----:B------:R-:W-:Y:S02]  /*0770*/  IADD3.X R7, PT, PT, RZ, R7, RZ, P0, !PT ;  /* 0x00000007ff077210 */ /* 0x000fe400007fe4ff */
[----:B--2---:R-:W-:Y:S02]  /*0780*/  FMNMX R4, R3, R4, !PT ;  /* 0x0000000403047209 */ /* 0x004fe40007800000 */
[----:B------:R-:W-:Y:S05]  /*0790*/  BRA.U UP0, `(.L_x_10) ;  /* 0xfffffffd00e07547 */ /* 0x000fea000b83ffff */
.L_x_5:
[----:B------:R-:W1:Y:S01]  /*07a0*/  LDCU UR6, c[0x0][0x394] ;  /* 0x00007280ff0677ac */ /* 0x000e620008000800 */
[----:B------:R-:W-:Y:S01]  /*07b0*/  MOV R7, RZ ;  /* 0x000000ff00077202 */ /* 0x000fe20000000f00 */
[----:B-1----:R-:W-:-:S09]  /*07c0*/  UISETP.GE.AND UP0, UPT, UR6, 0x1, UPT ;  /* 0x000000010600788c */ /* 0x002fd2000bf06270 */
[----:B------:R-:W-:Y:S05]  /*07d0*/  BRA.U !UP0, `(.L_x_11) ;  /* 0x0000000d08487547 */ /* 0x000fea000b800000 */
[----:B------:R-:W-:Y:S01]  /*07e0*/  UISETP.GE.U32.AND UP1, UPT, UR6, 0x8, UPT ;  /* 0x000000080600788c */ /* 0x000fe2000bf26070 */
[----:B------:R-:W-:Y:S01]  /*07f0*/  HFMA2 R7, -RZ, RZ, 0, 0 ;  /* 0x00000000ff077431 */ /* 0x000fe200000001ff */
[----:B------:R-:W-:Y:S02]  /*0800*/  ULOP3.LUT UR7, UR6, 0x7, URZ, 0xc0, !UPT ;  /* 0x0000000706077892 */ /* 0x000fe4000f8ec0ff */
[----:B------:R-:W-:Y:S01]  /*0810*/  IMAD R6, R5, UR6, RZ ;  /* 0x0000000605067c24 */ /* 0x000fe2000f8e02ff */
[----:B------:R-:W-:Y:S01]  /*0820*/  UMOV UR4, URZ ;  /* 0x000000ff00047c82 */ /* 0x000fe20008000000 */
[----:B------:R-:W-:-:S03]  /*0830*/  UISETP.NE.AND UP0, UPT, UR7, URZ, UPT ;  /* 0x000000ff0700728c */ /* 0x000fc6000bf05270 */
[----:B------:R-:W-:Y:S08]  /*0840*/  BRA.U !UP1, `(.L_x_12) ;  /* 0x00000005097c7547 */ /* 0x000ff0000b800000 */
[----:B------:R-:W1:Y:S01]  /*0850*/  LDC.64 R2, c[0x0][0x380] ;  /* 0x0000e000ff027b82 */ /* 0x000e620000000a00 */
[----:B------:R-:W-:Y:S01]  /*0860*/  ULOP3.LUT UR4, UR6, 0x7ffffff8, URZ, 0xc0, !UPT ;  /* 0x7ffffff806047892 */ /* 0x000fe2000f8ec0ff */
[----:B------:R-:W-:-:S03]  /*0870*/  MOV R7, RZ ;  /* 0x000000ff00077202 */ /* 0x000fc60000000f00 */
[----:B------:R-:W-:Y:S01]  /*0880*/  UIADD3 UR5, UPT, UPT, -UR4, URZ, URZ ;  /* 0x000000ff04057290 */ /* 0x000fe2000fffe1ff */
[----:B-1----:R-:W-:-:S03]  /*0890*/  IMAD.WIDE.U32 R2, R6, 0x4, R2 ;  /* 0x0000000406027825 */ /* 0x002fc600078e0002 */
[----:B------:R-:W-:-:S04]  /*08a0*/  IADD3 R8, P0, PT, R2, 0x10, RZ ;  /* 0x0000001002087810 */ /* 0x000fc80007f1e0ff */
[----:B------:R-:W-:-:S09]  /*08b0*/  IADD3.X R3, PT, PT, RZ, R3, RZ, P0, !PT ;  /* 0x00000003ff037210 */ /* 0x000fd200007fe4ff */
.L_x_13:
[----:B------:R-:W-:-:S05]  /*08c0*/  MOV R2, R8 ;  /* 0x0000000800027202 */ /* 0x000fca0000000f00 */
[----:B0-----:R-:W2:Y:S04]  /*08d0*/  LDG.E R11, desc[UR8][R2.64+-0x10] ;  /* 0xfffff008020b7981 */ /* 0x001ea8000c1e1900 */
[----:B------:R-:W3:Y:S04]  /*08e0*/  LDG.E R9, desc[UR8][R2.64+-0xc] ;  /* 0xfffff40802097981 */ /* 0x000ee8000c1e1900 */
[----:B------:R-:W4:Y:S04]  /*08f0*/  LDG.E R25, desc[UR8][R2.64+-0x8] ;  /* 0xfffff80802197981 */ /* 0x000f28000c1e1900 */
[----:B------:R-:W5:Y:S04]  /*0900*/  LDG.E R23, desc[UR8][R2.64+-0x4] ;  /* 0xfffffc0802177981 */ /* 0x000f68000c1e1900 */
[----:B------:R-:W5:Y:S04]  /*0910*/  LDG.E R15, desc[UR8][R2.64] ;  /* 0x00000008020f7981 */ /* 0x000f68000c1e1900 */
[----:B------:R-:W5:Y:S04]  /*0920*/  LDG.E R21, desc[UR8][R2.64+0x4] ;  /* 0x0000040802157981 */ /* 0x000f68000c1e1900 */
[----:B------:R-:W5:Y:S04]  /*0930*/  LDG.E R19, desc[UR8][R2.64+0x8] ;  /* 0x0000080802137981 */ /* 0x000f68000c1e1900 */
[----:B------:R-:W5:Y:S01]  /*0940*/  LDG.E R17, desc[UR8][R2.64+0xc] ;  /* 0x00000c0802117981 */ /* 0x000f62000c1e1900 */
[----:B------:R-:W-:Y:S01]  /*0950*/  HFMA2 R16, -RZ, RZ, 0.96630859375, -0.0022525787353515625 ;  /* 0x3bbb989dff107431 */ /* 0x000fe200000001ff */
[----:B------:R-:W-:Y:S01]  /*0960*/  MOV R13, 0x437c0000 ;  /* 0x437c0000000d7802 */ /* 0x000fe20000000f00 */
[----:B------:R-:W-:-:S04]  /*0970*/  UIADD3 UR5, UPT, UPT, UR5, 0x8, URZ ;  /* 0x0000000805057890 */ /* 0x000fc8000fffe0ff */
[----:B------:R-:W-:Y:S01]  /*0980*/  UISETP.NE.AND UP1, UPT, UR5, URZ, UPT ;  /* 0x000000ff0500728c */ /* 0x000fe2000bf25270 */
[--C-:B--2---:R-:W-:Y:S01]  /*0990*/  FADD R11, R11, -R4.reuse ;  /* 0x800000040b0b7221 */ /* 0x104fe20000000000 */
[----:B---3--:R-:W-:-:S03]  /*09a0*/  FADD R9, R9, -R4 ;  /* 0x8000000409097221 */ /* 0x008fc60000000000 */
[-C--:B------:R-:W-:Y:S01]  /*09b0*/  FFMA.SAT R12, R11, R16.reuse, 0.5 ;  /* 0x3f0000000b0c7423 */ /* 0x080fe20000002010 */
[----:B------:R-:W-:-:S03]  /*09c0*/  FFMA.SAT R10, R9, R16, 0.5 ;  /* 0x3f000000090a7423 */ /* 0x000fc60000002010 */
[-C--:B------:R-:W-:Y:S01]  /*09d0*/  FFMA.RM R12, R12, R13.reuse, 12582913 ;  /* 0x4b4000010c0c7423 */ /* 0x080fe2000000400d */
[--C-:B----4-:R-:W-:Y:S01]  /*09e0*/  FADD R25, R25, -R4.reuse ;  /* 0x8000000419197221 */ /* 0x110fe20000000000 */
[-C--:B------:R-:W-:Y:S02]  /*09f0*/  FFMA.RM R10, R10, R13.reuse, 12582913 ;  /* 0x4b4000010a0a7423 */ /* 0x080fe4000000400d */
[----:B------:R-:W-:Y:S01]  /*0a00*/  FADD R8, R12, -12583039 ;  /* 0xcb40007f0c087421 */ /* 0x000fe20000000000 */
[----:B-----5:R-:W-:Y:S01]  /*0a10*/  FADD R23, R23, -R4 ;  /* 0x8000000417177221 */ /* 0x020fe20000000000 */
[-C--:B------:R-:W-:Y:S01]  /*0a20*/  FFMA.SAT R18, R25, R16.reuse, 0.5 ;  /* 0x3f00000019127423 */ /* 0x080fe20000002010 */
[----:B------:R-:W-:Y:S01]  /*0a30*/  FADD R14, R10, -12583039 ;  /* 0xcb40007f0a0e7421 */ /* 0x000fe20000000000 */
[----:B------:R-:W-:Y:S01]  /*0a40*/  FFMA R8, R11, 1.4426950216293334961, -R8 ;  /* 0x3fb8aa3b0b087823 */ /* 0x000fe20000000808 */
[-C--:B------:R-:W-:Y:S01]  /*0a50*/  FFMA.SAT R20, R23, R16.reuse, 0.5 ;  /* 0x3f00000017147423 */ /* 0x080fe20000002010 */
[----:B------:R-:W-:Y:S01]  /*0a60*/  FADD R27, R15, -R4 ;  /* 0x800000040f1b7221 */ /* 0x000fe20000000000 */
[----:B------:R-:W-:Y:S01]  /*0a70*/  FFMA R14, R9, 1.4426950216293334961, -R14 ;  /* 0x3fb8aa3b090e7823 */ /* 0x000fe2000000080e */
[----:B------:R-:W-:Y:S01]  /*0a80*/  FFMA R8, R11, 1.925963033500011079e-08, R8 ;  /* 0x32a570600b087823 */ /* 0x000fe20000000008 */
[-C--:B------:R-:W-:Y:S01]  /*0a90*/  FFMA.RM R11, R18, R13.reuse, 12582913 ;  /* 0x4b400001120b7423 */ /* 0x080fe2000000400d */
[-C--:B------:R-:W-:Y:S01]  /*0aa0*/  FFMA.SAT R26, R27, R16.reuse, 0.5 ;  /* 0x3f0000001b1a7423 */ /* 0x080fe20000002010 */
[----:B------:R-:W-:Y:S01]  /*0ab0*/  FFMA R22, R9, 1.925963033500011079e-08, R14 ;  /* 0x32a5706009167823 */ /* 0x000fe2000000000e */
[-C--:B------:R-:W-:Y:S01]  /*0ac0*/  FFMA.RM R9, R20, R13.reuse, 12582913 ;  /* 0x4b40000114097423 */ /* 0x080fe2000000400d */
[----:B------:R-:W-:Y:S01]  /*0ad0*/  FADD R14, R11, -12583039 ;  /* 0xcb40007f0b0e7421 */ /* 0x000fe20000000000 */
[----:B------:R-:W-:Y:S01]  /*0ae0*/  FADD R21, R21, -R4 ;  /* 0x8000000415157221 */ /* 0x000fe20000000000 */
[----:B------:R-:W0:Y:S01]  /*0af0*/  MUFU.EX2 R8, R8 ;  /* 0x0000000800087308 */ /* 0x000e220000000800 */
[----:B------:R-:W-:Y:S01]  /*0b00*/  FADD R20, R9, -12583039 ;  /* 0xcb40007f09147421 */ /* 0x000fe20000000000 */
[----:B------:R-:W-:Y:S01]  /*0b10*/  FFMA R18, R25, 1.4426950216293334961, -R14 ;  /* 0x3fb8aa3b19127823 */ /* 0x000fe2000000080e */
[-C--:B------:R-:W-:Y:S01]  /*0b20*/  FFMA.RM R14, R26, R13.reuse, 12582913 ;  /* 0x4b4000011a0e7423 */ /* 0x080fe2000000400d */
[----:B------:R-:W-:Y:S01]  /*0b30*/  FADD R19, R19, -R4 ;  /* 0x8000000413137221 */ /* 0x000fe20000000000 */
[----:B------:R-:W-:Y:S01]  /*0b40*/  FFMA R24, R23, 1.4426950216293334961, -R20 ;  /* 0x3fb8aa3b17187823 */ /* 0x000fe20000000814 */
[----:B------:R-:W-:Y:S01]  /*0b50*/  FFMA R20, R25, 1.925963033500011079e-08, R18 ;  /* 0x32a5706019147823 */ /* 0x000fe20000000012 */
[-C--:B------:R-:W-:Y:S01]  /*0b60*/  FFMA.SAT R18, R21, R16.reuse, 0.5 ;  /* 0x3f00000015127423 */ /* 0x080fe20000002010 */
[----:B------:R-:W-:Y:S01]  /*0b70*/  FADD R17, R17, -R4 ;  /* 0x8000000411117221 */ /* 0x000fe20000000000 */
[----:B------:R-:W-:Y:S01]  /*0b80*/  FFMA R23, R23, 1.925963033500011079e-08, R24 ;  /* 0x32a5706017177823 */ /* 0x000fe20000000018 */
[----:B------:R-:W-:Y:S01]  /*0b90*/  FADD R24, R14, -12583039 ;  /* 0xcb40007f0e187421 */ /* 0x000fe20000000000 */
[----:B------:R-:W-:Y:S01]  /*0ba0*/  FFMA.RM R18, R18, R13, 12582913 ;  /* 0x4b40000112127423 */ /* 0x000fe2000000400d */
[----:B------:R-:W1:Y:S01]  /*0bb0*/  MUFU.EX2 R15, R22 ;  /* 0x00000016000f7308 */ /* 0x000e620000000800 */
[----:B------:R-:W-:Y:S01]  /*0bc0*/  FFMA.SAT R28, R17, R16, 0.5 ;  /* 0x3f000000111c7423 */ /* 0x000fe20000002010 */
[----:B------:R-:W-:Y:S01]  /*0bd0*/  FFMA R24, R27, 1.4426950216293334961, -R24 ;  /* 0x3fb8aa3b1b187823 */ /* 0x000fe20000000818 */
[C---:B------:R-:W-:Y:S01]  /*0be0*/  FADD R26, R18.reuse, -12583039 ;  /* 0xcb40007f121a7421 */ /* 0x040fe20000000000 */
[----:B------:R-:W-:-:S02]  /*0bf0*/  SHF.L.U32 R18, R18, 0x17, RZ ;  /* 0x0000001712127819 */ /* 0x000fc400000006ff */
[----:B------:R-:W-:Y:S01]  /*0c00*/  FFMA R27, R27, 1.925963033500011079e-08, R24 ;  /* 0x32a570601b1b7823 */ /* 0x000fe20000000018 */
[----:B------:R-:W-:Y:S01]  /*0c10*/  FFMA R24, R21, 1.4426950216293334961, -R26 ;  /* 0x3fb8aa3b15187823 */ /* 0x000fe2000000081a */
[----:B------:R-:W-:Y:S01]  /*0c20*/  FFMA.SAT R26, R19, R16, 0.5 ;  /* 0x3f000000131a7423 */ /* 0x000fe20000002010 */
[----:B------:R-:W2:Y:S02]  /*0c30*/  MUFU.EX2 R20, R20 ;  /* 0x0000001400147308 */ /* 0x000ea40000000800 */
[----:B------:R-:W-:Y:S01]  /*0c40*/  FFMA R24, R21, 1.925963033500011079e-08, R24 ;  /* 0x32a5706015187823 */ /* 0x000fe20000000018 */
[-C--:B------:R-:W-:Y:S01]  /*0c50*/  FFMA.RM R16, R26, R13.reuse, 12582913 ;  /* 0x4b4000011a107423 */ /* 0x080fe2000000400d */
[----:B------:R-:W-:Y:S01]  /*0c60*/  SHF.L.U32 R26, R12, 0x17, RZ ;  /* 0x000000170c1a7819 */ /* 0x000fe200000006ff */
[----:B------:R-:W-:Y:S02]  /*0c70*/  FFMA.RM R13, R28, R13, 12582913 ;  /* 0x4b4000011c0d7423 */ /* 0x000fe4000000400d */
[----:B------:R-:W-:Y:S01]  /*0c80*/  FADD R28, R16, -12583039 ;  /* 0xcb40007f101c7421 */ /* 0x000fe20000000000 */
[----:B------:R3:W4:Y:S01]  /*0c90*/  MUFU.EX2 R22, R23 ;  /* 0x0000001700167308 */ /* 0x0007220000000800 */
[----:B0-----:R-:W-:Y:S01]  /*0ca0*/  FFMA R8, R26, R8, R7 ;  /* 0x000000081a087223 */ /* 0x001fe20000000007 */
[----:B------:R-:W-:Y:S01]  /*0cb0*/  FADD R26, R13, -12583039 ;  /* 0xcb40007f0d1a7421 */ /* 0x000fe20000000000 */
[----:B------:R-:W-:-:S03]  /*0cc0*/  FFMA R28, R19, 1.4426950216293334961, -R28 ;  /* 0x3fb8aa3b131c7823 */ /* 0x000fc6000000081c */
[----:B------:R-:W-:Y:S01]  /*0cd0*/  FFMA R26, R17, 1.4426950216293334961, -R26 ;  /* 0x3fb8aa3b111a7823 */ /* 0x000fe2000000081a */
[----:B------:R-:W-:Y:S01]  /*0ce0*/  FFMA R7, R19, 1.925963033500011079e-08, R28 ;  /* 0x32a5706013077823 */ /* 0x000fe2000000001c */
[----:B------:R-:W0:Y:S01]  /*0cf0*/  MUFU.EX2 R21, R27 ;  /* 0x0000001b00157308 */ /* 0x000e220000000800 */
[----:B---3--:R-:W-:Y:S01]  /*0d00*/  IMAD.SHL.U32 R23, R10, 0x800000, RZ ;  /* 0x008000000a177824 */ /* 0x008fe200078e00ff */
[----:B------:R-:W-:Y:S01]  /*0d10*/  SHF.L.U32 R10, R11, 0x17, RZ ;  /* 0x000000170b0a7819 */ /* 0x000fe200000006ff */
[----:B------:R-:W-:Y:S01]  /*0d20*/  FFMA R26, R17, 1.925963033500011079e-08, R26 ;  /* 0x32a57060111a7823 */ /* 0x000fe2000000001a */
[----:B------:R-:W-:Y:S01]  /*0d30*/  SHF.L.U32 R11, R16, 0x17, RZ ;  /* 0x00000017100b7819 */ /* 0x000fe200000006ff */
[----:B-1----:R-:W-:Y:S01]  /*0d40*/  FFMA R15, R23, R15, R8 ;  /* 0x0000000f170f7223 */ /* 0x002fe20000000008 */
[----:B------:R-:W-:Y:S02]  /*0d50*/  SHF.L.U32 R8, R9, 0x17, RZ ;  /* 0x0000001709087819 */ /* 0x000fe400000006ff */
[----:B------:R-:W1:Y:S01]  /*0d60*/  MUFU.EX2 R12, R24 ;  /* 0x00000018000c7308 */ /* 0x000e620000000800 */
[----:B--2---:R-:W-:Y:S01]  /*0d70*/  FFMA R15, R10, R20, R15 ;  /* 0x000000140a0f7223 */ /* 0x004fe2000000000f */
[----:B------:R-:W-:-:S03]  /*0d80*/  SHF.L.U32 R9, R14, 0x17, RZ ;  /* 0x000000170e097819 */ /* 0x000fc600000006ff */
[----:B----4-:R-:W-:-:S03]  /*0d90*/  FFMA R8, R8, R22, R15 ;  /* 0x0000001608087223 */ /* 0x010fc6000000000f */
[----:B------:R-:W2:Y:S01]  /*0da0*/  MUFU.EX2 R7, R7 ;  /* 0x0000000700077308 */ /* 0x000ea20000000800 */
[----:B0-----:R-:W-:Y:S01]  /*0db0*/  FFMA R9, R9, R21, R8 ;  /* 0x0000001509097223 */ /* 0x001fe20000000008 */
[----:B------:R-:W-:Y:S02]  /*0dc0*/  IADD3 R8, P0, PT, R2, 0x20, RZ ;  /* 0x0000002002087810 */ /* 0x000fe40007f1e0ff */
[----:B------:R-:W-:Y:S02]  /*0dd0*/  SHF.L.U32 R2, R13, 0x17, RZ ;  /* 0x000000170d027819 */ /* 0x000fe400000006ff */
[----:B------:R-:W-:Y:S02]  /*0de0*/  IADD3.X R3, PT, PT, RZ, R3, RZ, P0, !PT ;  /* 0x00000003ff037210 */ /* 0x000fe400007fe4ff */
[----:B------:R-:W0:Y:S01]  /*0df0*/  MUFU.EX2 R26, R26 ;  /* 0x0000001a001a7308 */ /* 0x000e220000000800 */
[----:B-1----:R-:W-:-:S04]  /*0e00*/  FFMA R12, R18, R12, R9 ;  /* 0x0000000c120c7223 */ /* 0x002fc80000000009 */
[----:B--2---:R-:W-:-:S04]  /*0e10*/  FFMA R7, R11, R7, R12 ;  /* 0x000000070b077223 */ /* 0x004fc8000000000c */
[----:B0-----:R-:W-:Y:S01]  /*0e20*/  FFMA R7, R2, R26, R7 ;  /* 0x0000001a02077223 */ /* 0x001fe20000000007 */
[----:B------:R-:W-:Y:S06]  /*0e30*/  BRA.U UP1, `(.L_x_13) ;  /* 0xfffffff901a07547 */ /* 0x000fec000b83ffff */
.L_x_12:
[----:B------:R-:W-:Y:S05]  /*0e40*/  BRA.U !UP0, `(.L_x_11) ;  /* 0x0000000508ac7547 */ /* 0x000fea000b800000 */
[----:B------:R-:W-:Y:S02]  /*0e50*/  UISETP.GE.U32.AND UP0, UPT, UR7, 0x4, UPT ;  /* 0x000000040700788c */ /* 0x000fe4000bf06070 */
[----:B------:R-:W-:-:S04]  /*0e60*/  ULOP3.LUT UR10, UR6, 0x3, URZ, 0xc0, !UPT ;  /* 0x00000003060a7892 */ /* 0x000fc8000f8ec0ff */
[----:B------:R-:W-:-:S03]  /*0e70*/  UISETP.NE.AND UP1, UPT, UR10, URZ, UPT ;  /* 0x000000ff0a00728c */ /* 0x000fc6000bf25270 */
[----:B------:R-:W-:Y:S08]  /*0e80*/  BRA.U !UP0, `(.L_x_14) ;  /* 0x0000000108cc7547 */ /* 0x000ff0000b800000 */
[----:B------:R-:W1:Y:S01]  /*0e90*/  LDC.64 R8, c[0x0][0x380] ;  /* 0x0000e000ff087b82 */ /* 0x000e620000000a00 */
[----:B------:R-:W2:Y:S01]  /*0ea0*/  LDCU.64 UR12, c[0x0][0x380] ;  /* 0x00007000ff0c77ac */ /* 0x000ea20008000a00 */
[C---:B------:R-:W-:Y:S02]  /*0eb0*/  IADD3 R3, PT, PT, R6.reuse, UR4, RZ ;  /* 0x0000000406037c10 */ /* 0x040fe4000fffe0ff */
[----:B------:R-:W-:-:S03]  /*0ec0*/  IADD3 R2, P0, PT, R6, UR4, RZ ;  /* 0x0000000406027c10 */ /* 0x000fc6000ff1e0ff */
[----:B-1----:R-:W-:Y:S01]  /*0ed0*/  IMAD.WIDE.U32 R8, R3, 0x4, R8 ;  /* 0x0000000403087825 */ /* 0x002fe200078e0008 */
[----:B------:R-:W-:Y:S02]  /*0ee0*/  IADD3.X R3, PT, PT, RZ, RZ, RZ, P0, !PT ;  /* 0x000000ffff037210 */ /* 0x000fe400007fe4ff */
[----:B--2---:R-:W-:-:S03]  /*0ef0*/  LEA R10, P0, R2, UR12, 0x2 ;  /* 0x0000000c020a7c11 */ /* 0x004fc6000f8010ff */
[----:B0-----:R-:W2:Y:S01]  /*0f00*/  LDG.E R9, desc[UR8][R8.64] ;  /* 0x0000000808097981 */ /* 0x001ea2000c1e1900 */
[----:B------:R-:W-:-:S05]  /*0f10*/  LEA.HI.X R11, R2, UR13, R3, 0x2, P0 ;  /* 0x0000000d020b7c11 */ /* 0x000fca00080f1403 */
[----:B------:R-:W3:Y:S04]  /*0f20*/  LDG.E R3, desc[UR8][R10.64+0x4] ;  /* 0x000004080a037981 */ /* 0x000ee8000c1e1900 */
[----:B------:R-:W4:Y:S04]  /*0f30*/  LDG.E R13, desc[UR8][R10.64+0x8] ;  /* 0x000008080a0d7981 */ /* 0x000f28000c1e1900 */
[----:B------:R-:W5:Y:S01]  /*0f40*/  LDG.E R15, desc[UR8][R10.64+0xc] ;  /* 0x00000c080a0f7981 */ /* 0x000f62000c1e1900 */
[----:B------:R-:W-:Y:S01]  /*0f50*/  HFMA2 R16, -RZ, RZ, 0.96630859375, -0.0022525787353515625 ;  /* 0x3bbb989dff107431 */ /* 0x000fe200000001ff */
[----:B------:R-:W-:Y:S01]  /*0f60*/  MOV R17, 0x437c0000 ;  /* 0x437c000000117802 */ /* 0x000fe20000000f00 */
[----:B------:R-:W-:Y:S01]  /*0f70*/  UIADD3 UR4, UPT, UPT, UR4, 0x4, URZ ;  /* 0x0000000404047890 */ /* 0x000fe2000fffe0ff */
[----:B--2---:R-:W-:-:S04]  /*0f80*/  FADD R12, R9, -R4 ;  /* 0x80000004090c7221 */ /* 0x004fc80000000000 */
[----:B------:R-:W-:Y:S01]  /*0f90*/  FFMA.SAT R2, R12, R16, 0.5 ;  /* 0x3f0000000c027423 */ /* 0x000fe20000002010 */
[----:B---3--:R-:W-:-:S03]  /*0fa0*/  FADD R14, R3, -R4 ;  /* 0x80000004030e7221 */ /* 0x008fc60000000000 */
[-C--:B------:R-:W-:Y:S01]  /*0fb0*/  FFMA.RM R2, R2, R17.reuse, 12582913 ;  /* 0x4b40000102027423 */ /* 0x080fe20000004011 */
[-C--:B------:R-:W-:Y:S01]  /*0fc0*/  FFMA.SAT R8, R14, R16.reuse, 0.5 ;  /* 0x3f0000000e087423 */ /* 0x080fe20000002010 */
[--C-:B----4-:R-:W-:Y:S02]  /*0fd0*/  FADD R9, R13, -R4.reuse ;  /* 0x800000040d097221 */ /* 0x110fe40000000000 */
[C---:B------:R-:W-:Y:S01]  /*0fe0*/  FADD R3, R2.reuse, -12583039 ;  /* 0xcb40007f02037421 */ /* 0x040fe20000000000 */
[----:B------:R-:W-:Y:S01]  /*0ff0*/  SHF.L.U32 R2, R2, 0x17, RZ ;  /* 0x0000001702027819 */ /* 0x000fe200000006ff */
[----:B-----5:R-:W-:Y:S02]  /*1000*/  FADD R15, R15, -R4 ;  /* 0x800000040f0f7221 */ /* 0x020fe40000000000 */
[----:B------:R-:W-:Y:S01]  /*1010*/  FFMA R13, R12, 1.4426950216293334961, -R3 ;  /* 0x3fb8aa3b0c0d7823 */ /* 0x000fe20000000803 */
[----:B------:R-:W-:Y:S01]  /*1020*/  FFMA.RM R3, R8, R17, 12582913 ;  /* 0x4b40000108037423 */ /* 0x000fe20000004011 */
[----:B------:R-:W-:-:S02]  /*1030*/  FFMA.SAT R8, R9, R16, 0.5 ;  /* 0x3f00000009087423 */ /* 0x000fc40000002010 */
[----:B------:R-:W-:Y:S01]  /*1040*/  FFMA R10, R12, 1.925963033500011079e-08, R13 ;  /* 0x32a570600c0a7823 */ /* 0x000fe2000000000d */
[----:B------:R-:W-:Y:S01]  /*1050*/  FADD R11, R3, -12583039 ;  /* 0xcb40007f030b7421 */ /* 0x000fe20000000000 */
[-C--:B------:R-:W-:Y:S01]  /*1060*/  FFMA.RM R8, R8, R17.reuse, 12582913 ;  /* 0x4b40000108087423 */ /* 0x080fe20000004011 */
[----:B------:R-:W-:Y:S01]  /*1070*/  FFMA.SAT R13, R15, R16, 0.5 ;  /* 0x3f0000000f0d7423 */ /* 0x000fe20000002010 */
[----:B------:R-:W-:Y:S01]  /*1080*/  SHF.L.U32 R3, R3, 0x17, RZ ;  /* 0x0000001703037819 */ /* 0x000fe200000006ff */
[----:B------:R-:W-:Y:S01]  /*1090*/  FFMA R11, R14, 1.4426950216293334961, -R11 ;  /* 0x3fb8aa3b0e0b7823 */ /* 0x000fe2000000080b */
[----:B------:R-:W-:Y:S01]  /*10a0*/  FADD R12, R8, -12583039 ;  /* 0xcb40007f080c7421 */ /* 0x000fe20000000000 */
[----:B------:R-:W-:Y:S01]  /*10b0*/  FFMA.RM R13, R13, R17, 12582913 ;  /* 0x4b4000010d0d7423 */ /* 0x000fe20000004011 */
[----:B------:R-:W0:Y:S01]  /*10c0*/  MUFU.EX2 R10, R10 ;  /* 0x0000000a000a7308 */ /* 0x000e220000000800 */
[----:B------:R-:W-:Y:S01]  /*10d0*/  FFMA R11, R14, 1.925963033500011079e-08, R11 ;  /* 0x32a570600e0b7823 */ /* 0x000fe2000000000b */
[----:B------:R-:W-:Y:S01]  /*10e0*/  FFMA R12, R9, 1.4426950216293334961, -R12 ;  /* 0x3fb8aa3b090c7823 */ /* 0x000fe2000000080c */
[----:B------:R-:W-:-:S03]  /*10f0*/  FADD R14, R13, -12583039 ;  /* 0xcb40007f0d0e7421 */ /* 0x000fc60000000000 */
[----:B------:R-:W-:Y:S01]  /*1100*/  FFMA R12, R9, 1.925963033500011079e-08, R12 ;  /* 0x32a57060090c7823 */ /* 0x000fe2000000000c */
[C---:B------:R-:W-:Y:S01]  /*1110*/  FFMA R14, R15.reuse, 1.4426950216293334961, -R14 ;  /* 0x3fb8aa3b0f0e7823 */ /* 0x040fe2000000080e */
[----:B------:R-:W1:Y:S03]  /*1120*/  MUFU.EX2 R11, R11 ;  /* 0x0000000b000b7308 */ /* 0x000e660000000800 */
[----:B------:R-:W-:-:S05]  /*1130*/  FFMA R14, R15, 1.925963033500011079e-08, R14 ;  /* 0x32a570600f0e7823 */ /* 0x000fca000000000e */
[----:B------:R-:W2:Y:S01]  /*1140*/  MUFU.EX2 R12, R12 ;  /* 0x0000000c000c7308 */ /* 0x000ea20000000800 */
[----:B0-----:R-:W-:Y:S01]  /*1150*/  FFMA R2, R2, R10, R7 ;  /* 0x0000000a02027223 */ /* 0x001fe20000000007 */
[----:B------:R-:W-:Y:S02]  /*1160*/  SHF.L.U32 R7, R8, 0x17, RZ ;  /* 0x0000001708077819 */ /* 0x000fe400000006ff */
[----:B------:R-:W-:-:S04]  /*1170*/  SHF.L.U32 R8, R13, 0x17, RZ ;  /* 0x000000170d087819 */ /* 0x000fc800000006ff */
[----:B------:R-:W0:Y:S01]  /*1180*/  MUFU.EX2 R14, R14 ;  /* 0x0000000e000e7308 */ /* 0x000e220000000800 */
[----:B-1----:R-:W-:-:S04]  /*1190*/  FFMA R2, R3, R11, R2 ;  /* 0x0000000b03027223 */ /* 0x002fc80000000002 */
[----:B--2---:R-:W-:-:S04]  /*11a0*/  FFMA R7, R7, R12, R2 ;  /* 0x0000000c07077223 */ /* 0x004fc80000000002 */
[----:B0-----:R-:W-:-:S07]  /*11b0*/  FFMA R7, R8, R14, R7 ;  /* 0x0000000e08077223 */ /* 0x001fce0000000007 */
.L_x_14:
[----:B------:R-:W-:Y:S05]  /*11c0*/  BRA.U !UP1, `(.L_x_11) ;  /* 0x0000000109cc7547 */ /* 0x000fea000b800000 */
[----:B------:R-:W-:Y:S02]  /*11d0*/  UISETP.NE.AND UP0, UPT, UR10, 0x1, UPT ;  /* 0x000000010a00788c */ /* 0x000fe4000bf05270 */
[----:B------:R-:W-:-:S04]  /*11e0*/  ULOP3.LUT UR5, UR6, 0x1, URZ, 0xc0, !UPT ;  /* 0x0000000106057892 */ /* 0x000fc8000f8ec0ff */
[----:B------:R-:W-:-:S03]  /*11f0*/  UISETP.NE.U32.AND UP1, UPT, UR5, 0x1, UPT ;  /* 0x000000010500788c */ /* 0x000fc6000bf25070 */
[----:B------:R-:W-:Y:S08]  /*1200*/  BRA.U !UP0, `(.L_x_15) ;  /* 0x00000001087c7547 */ /* 0x000ff0000b800000 */
[----:B------:R-:W1:Y:S01]  /*1210*/  LDC.64 R2, c[0x0][0x380] ;  /* 0x0000e000ff027b82 */ /* 0x000e620000000a00 */
[----:B------:R-:W2:Y:S01]  /*1220*/  LDCU.64 UR10, c[0x0][0x380] ;  /* 0x00007000ff0a77ac */ /* 0x000ea20008000a00 */
[C---:B------:R-:W-:Y:S01]  /*1230*/  VIADD R9, R6.reuse, UR4 ;  /* 0x0000000406097c36 */ /* 0x040fe20008000000 */
[----:B------:R-:W-:-:S03]  /*1240*/  IADD3 R10, P0, PT, R6, UR4, RZ ;  /* 0x00000004060a7c10 */ /* 0x000fc6000ff1e0ff */
[----:B-1----:R-:W-:Y:S01]  /*1250*/  IMAD.WIDE.U32 R2, R9, 0x4, R2 ;  /* 0x0000000409027825 */ /* 0x002fe200078e0002 */
[----:B------:R-:W-:Y:S02]  /*1260*/  IADD3.X R9, PT, PT, RZ, RZ, RZ, P0, !PT ;  /* 0x000000ffff097210 */ /* 0x000fe400007fe4ff */
[----:B--2---:R-:W-:-:S03]  /*1270*/  LEA R8, P0, R10, UR10, 0x2 ;  /* 0x0000000a0a087c11 */ /* 0x004fc6000f8010ff */
[----:B0-----:R-:W2:Y:S01]  /*1280*/  LDG.E R3, desc[UR8][R2.64] ;  /* 0x0000000802037981 */ /* 0x001ea2000c1e1900 */
[----:B------:R-:W-:-:S06]  /*1290*/  LEA.HI.X R9, R10, UR11, R9, 0x2, P0 ;  /* 0x0000000b0a097c11 */ /* 0x000fcc00080f1409 */
[----:B------:R-:W3:Y:S01]  /*12a0*/  LDG.E R9, desc[UR8][R8.64+0x4] ;  /* 0x0000040808097981 */ /* 0x000ee2000c1e1900 */
[----:B------:R-:W-:Y:S01]  /*12b0*/  HFMA2 R11, -RZ, RZ, 0.96630859375, -0.0022525787353515625 ;  /* 0x3bbb989dff0b7431 */ /* 0x000fe200000001ff */
[----:B------:R-:W-:Y:S01]  /*12c0*/  MOV R13, 0x437c0000 ;  /* 0x437c0000000d7802 */ /* 0x000fe20000000f00 */
[----:B------:R-:W-:Y:S01]  /*12d0*/  UIADD3 UR4, UPT, UPT, UR4, 0x2, URZ ;  /* 0x0000000204047890 */ /* 0x000fe2000fffe0ff */
[----:B--2---:R-:W-:-:S04]  /*12e0*/  FADD R10, R3, -R4 ;  /* 0x80000004030a7221 */ /* 0x004fc80000000000 */
[----:B------:R-:W-:Y:S01]  /*12f0*/  FFMA.SAT R12, R10, R11, 0.5 ;  /* 0x3f0000000a0c7423 */ /* 0x000fe2000000200b */
[----:B---3--:R-:W-:-:S03]  /*1300*/  FADD R14, R9, -R4 ;  /* 0x80000004090e7221 */ /* 0x008fc60000000000 */
[----:B------:R-:W-:Y:S01]  /*1310*/  FFMA.RM R12, R12, R13, 12582913 ;  /* 0x4b4000010c0c7423 */ /* 0x000fe2000000400d */
[----:B------:R-:W-:-:S03]  /*1320*/  FFMA.SAT R16, R14, R11, 0.5 ;  /* 0x3f0000000e107423 */ /* 0x000fc6000000200b */
[C---:B------:R-:W-:Y:S01]  /*1330*/  FADD R15, R12.reuse, -12583039 ;  /* 0xcb40007f0c0f7421 */ /* 0x040fe20000000000 */
[----:B------:R-:W-:Y:S01]  /*1340*/  SHF.L.U32 R12, R12, 0x17, RZ ;  /* 0x000000170c0c7819 */ /* 0x000fe200000006ff */
[----:B------:R-:W-:Y:S02]  /*1350*/  FFMA.RM R16, R16, R13, 12582913 ;  /* 0x4b40000110107423 */ /* 0x000fe4000000400d */
[----:B------:R-:W-:Y:S02]  /*1360*/  FFMA R15, R10, 1.4426950216293334961, -R15 ;  /* 0x3fb8aa3b0a0f7823 */ /* 0x000fe4000000080f */
[----:B------:R-:W-:Y:S02]  /*1370*/  FADD R3, R16, -12583039 ;  /* 0xcb40007f10037421 */ /* 0x000fe40000000000 */
[----:B------:R-:W-:Y:S01]  /*1380*/  FFMA R15, R10, 1.925963033500011079e-08, R15 ;  /* 0x32a570600a0f7823 */ /* 0x000fe2000000000f */
[----:B------:R-:W-:Y:S01]  /*1390*/  SHF.L.U32 R16, R16, 0x17, RZ ;  /* 0x0000001710107819 */ /* 0x000fe200000006ff */
[----:B------:R-:W-:-:S04]  /*13a0*/  FFMA R3, R14, 1.4426950216293334961, -R3 ;  /* 0x3fb8aa3b0e037823 */ /* 0x000fc80000000803 */
[----:B------:R-:W0:Y:S01]  /*13b0*/  MUFU.EX2 R15, R15 ;  /* 0x0000000f000f7308 */ /* 0x000e220000000800 */
[----:B------:R-:W-:-:S07]  /*13c0*/  FFMA R3, R14, 1.925963033500011079e-08, R3 ;  /* 0x32a570600e037823 */ /* 0x000fce0000000003 */
[----:B------:R-:W1:Y:S01]  /*13d0*/  MUFU.EX2 R3, R3 ;  /* 0x0000000300037308 */ /* 0x000e620000000800 */
[----:B0-----:R-:W-:-:S04]  /*13e0*/  FFMA R7, R12, R15, R7 ;  /* 0x0000000f0c077223 */ /* 0x001fc80000000007 */
[----:B-1----:R-:W-:-:S07]  /*13f0*/  FFMA R7, R16, R3, R7 ;  /* 0x0000000310077223 */ /* 0x002fce0000000007 */
.L_x_15:
[----:B------:R-:W-:Y:S05]  /*1400*/  BRA.U UP1, `(.L_x_11) ;  /* 0x00000001013c7547 */ /* 0x000fea000b800000 */
[----:B------:R-:W1:Y:S01]  /*1410*/  LDC.64 R2, c[0x0][0x380] ;  /* 0x0000e000ff027b82 */ /* 0x000e620000000a00 */
[----:B------:R-:W-:-:S05]  /*1420*/  IADD3 R9, PT, PT, R6, UR4, RZ ;  /* 0x0000000406097c10 */ /* 0x000fca000fffe0ff */
[----:B-1----:R-:W-:-:S06]  /*1430*/  IMAD.WIDE.U32 R2, R9, 0x4, R2 ;  /* 0x0000000409027825 */ /* 0x002fcc00078e0002 */
[----:B0-----:R-:W2:Y:S01]  /*1440*/  LDG.E R3, desc[UR8][R2.64] ;  /* 0x0000000802037981 */ /* 0x001ea2000c1e1900 */
[----:B------:R-:W-:Y:S01]  /*1450*/  HFMA2 R9, -RZ, RZ, 0.96630859375, -0.0022525787353515625 ;  /* 0x3bbb989dff097431 */ /* 0x000fe200000001ff */
[----:B------:R-:W-:Y:S01]  /*1460*/  MOV R11, 0x437c0000 ;  /* 0x437c0000000b7802 */ /* 0x000fe20000000f00 */
[----:B--2---:R-:W-:-:S04]  /*1470*/  FADD R6, R3, -R4 ;  /* 0x8000000403067221 */ /* 0x004fc80000000000 */
[----:B------:R-:W-:-:S04]  /*1480*/  FFMA.SAT R8, R6, R9, 0.5 ;  /* 0x3f00000006087423 */ /* 0x000fc80000002009 */
[----:B------:R-:W-:-:S04]  /*1490*/  FFMA.RM R8, R8, R11, 12582913 ;  /* 0x4b40000108087423 */ /* 0x000fc8000000400b */
[C---:B------:R-:W-:Y:S01]  /*14a0*/  FADD R9, R8.reuse, -12583039 ;  /* 0xcb40007f08097421 */ /* 0x040fe20000000000 */
[----:B------:R-:W-:-:S03]  /*14b0*/  SHF.L.U32 R8, R8, 0x17, RZ ;  /* 0x0000001708087819 */ /* 0x000fc600000006ff */
[----:B------:R-:W-:-:S04]  /*14c0*/  FFMA R9, R6, 1.4426950216293334961, -R9 ;  /* 0x3fb8aa3b06097823 */ /* 0x000fc80000000809 */
[----:B------:R-:W-:-:S06]  /*14d0*/  FFMA R9, R6, 1.925963033500011079e-08, R9 ;  /* 0x32a5706006097823 */ /* 0x000fcc0000000009 */
[----:B------:R-:W0:Y:S02]  /*14e0*/  MUFU.EX2 R9, R9 ;  /* 0x0000000900097308 */ /* 0x000e240000000800 */
[----:B0-----:R-:W-:-:S07]  /*14f0*/  FFMA R7, R8, R9, R7 ;  /* 0x0000000908077223 */ /* 0x001fce0000000007 */
.L_x_11:
[----:B------:R-:W1:Y:S01]  /*1500*/  LDC.64 R2, c[0x0][0x380] ;  /* 0x0000e000ff027b82 */ /* 0x000e620000000a00 */
[----:B------:R-:W-:-:S04]  /*1510*/  IMAD R5, R5, UR6, R0 ;  /* 0x0000000605057c24 */ /* 0x000fc8000f8e0200 */
[----:B-1----:R-:W-:-:S06]  /*1520*/  IMAD.WIDE R2, R5, 0x4, R2 ;  /* 0x0000000405027825 */ /* 0x002fcc00078e0202 */
[----:B0-----:R-:W2:Y:S01]  /*1530*/  LDG.E R3, desc[UR8][R2.64] ;  /* 0x0000000802037981 */ /* 0x001ea2000c1e1900 */
[----:B------:R-:W-:Y:S01]  /*1540*/  MOV R9, 0x3bbb989d ;  /* 0x3bbb989d00097802 */ /* 0x000fe20000000f00 */
[----:B------:R-:W0:Y:S01]  /*1550*/  MUFU.RCP R6, R7 ;  /* 0x0000000700067308 */ /* 0x000e220000001000 */
[----:B------:R-:W-:Y:S01]  /*1560*/  MOV R11, 0x437c0000 ;  /* 0x437c0000000b7802 */ /* 0x000fe20000000f00 */
[----:B------:R-:W-:Y:S01]  /*1570*/  BSSY.RECONVERGENT B0, `(.L_x_16) ;  /* 0x0000015000007945 */ /* 0x000fe20003800200 */
[----:B--2---:R-:W-:Y:S01]  /*1580*/  FADD R4, R3, -R4 ;  /* 0x8000000403047221 */ /* 0x004fe20000000000 */
[----:B0-----:R-:W-:-:S03]  /*1590*/  FFMA R3, R6, -R7, 1 ;  /* 0x3f80000006037423 */ /* 0x001fc60000000807 */
[----:B------:R-:W-:Y:S01]  /*15a0*/  FFMA.SAT R0, R4, R9, 0.5 ;  /* 0x3f00000004007423 */ /* 0x000fe20000002009 */
[----:B------:R-:W-:-:S03]  /*15b0*/  FFMA R3, R6, R3, R6 ;  /* 0x0000000306037223 */ /* 0x000fc60000000006 */
[----:B------:R-:W-:-:S04]  /*15c0*/  FFMA.RM R0, R0, R11, 12582913 ;  /* 0x4b40000100007423 */ /* 0x000fc8000000400b */
[C---:B------:R-:W-:Y:S01]  /*15d0*/  FADD R9, R0.reuse, -12583039 ;  /* 0xcb40007f00097421 */ /* 0x040fe20000000000 */
[----:B------:R-:W-:-:S03]  /*15e0*/  SHF.L.U32 R0, R0, 0x17, RZ ;  /* 0x0000001700007819 */ /* 0x000fc600000006ff */
[----:B------:R-:W-:-:S04]  /*15f0*/  FFMA R9, R4, 1.4426950216293334961, -R9 ;  /* 0x3fb8aa3b04097823 */ /* 0x000fc80000000809 */
[----:B------:R-:W-:-:S06]  /*1600*/  FFMA R9, R4, 1.925963033500011079e-08, R9 ;  /* 0x32a5706004097823 */ /* 0x000fcc0000000009 */
[----:B------:R-:W0:Y:S02]  /*1610*/  MUFU.EX2 R9, R9 ;  /* 0x0000000900097308 */ /* 0x000e240000000800 */
[----:B0-----:R-:W-:-:S06]  /*1620*/  FMUL R0, R0, R9 ;  /* 0x0000000900007220 */ /* 0x001fcc0000400000 */
[----:B------:R-:W0:Y:S01]  /*1630*/  FCHK P0, R0, R7 ;  /* 0x0000000700007302 */ /* 0x000e220000000000 */
[----:B------:R-:W-:-:S04]  /*1640*/  FFMA R2, R0, R3, RZ ;  /* 0x0000000300027223 */ /* 0x000fc800000000ff */
[----:B------:R-:W-:-:S04]  /*1650*/  FFMA R4, R2, -R7, R0 ;  /* 0x8000000702047223 */ /* 0x000fc80000000000 */
[----:B------:R-:W-:Y:S01]  /*1660*/  FFMA R11, R3, R4, R2 ;  /* 0x00000004030b7223 */ /* 0x000fe20000000002 */
[----:B0-----:R-:W-:Y:S06]  /*1670*/  @!P0 BRA `(.L_x_17) ;  /* 0x0000000000108947 */ /* 0x001fec0003800000 */
[----:B------:R-:W-:Y:S02]  /*1680*/  MOV R3, R7 ;  /* 0x0000000700037202 */ /* 0x000fe40000000f00 */
[----:B------:R-:W-:-:S07]  /*1690*/  MOV R2, 0x16b0 ;  /* 0x000016b000027802 */ /* 0x000fce0000000f00 */
[----:B------:R-:W-:Y:S05]  /*16a0*/  CALL.REL.NOINC `($__internal_0_$__cuda_sm3x_div_rn_noftz_f32_slowpath) ;  /* 0x0000000000187944 */ /* 0x000fea0003c00000 */
[----:B------:R-:W-:-:S07]  /*16b0*/  MOV R11, R0 ;  /* 0x00000000000b7202 */ /* 0x000fce0000000f00 */
.L_x_17:
[----:B------:R-:W-:Y:S05]  /*16c0*/  BSYNC.RECONVERGENT B0 ;  /* 0x0000000000007941 */ /* 0x000fea0003800200 */
.L_x_16:
[----:B------:R-:W0:Y:S02]  /*16d0*/  LDC.64 R2, c[0x0][0x388] ;  /* 0x0000e200ff027b82 */ /* 0x000e240000000a00 */
[----:B0-----:R-:W-:-:S05]  /*16e0*/  IMAD.WIDE R2, R5, 0x4, R2 ;  /* 0x0000000405027825 */ /* 0x001fca00078e0202 */
[----:B------:R-:W-:Y:S01]  /*16f0*/  STG.E desc[UR8][R2.64], R11 ;  /* 0x0000000b02007986 */ /* 0x000fe2000c101908 */
[----:B------:R-:W-:Y:S05]  /*1700*/  EXIT ;  /* 0x000000000000794d */ /* 0x000fea0003800000 */
        .weak           $__internal_0_$__cuda_sm3x_div_rn_noftz_f32_slowpath
        .type           $__internal_0_$__cuda_sm3x_div_rn_noftz_f32_slowpath,@function
        .size           $__internal_0_$__cuda_sm3x_div_rn_noftz_f32_slowpath,(.L_x_49 - $__internal_0_$__cuda_sm3x_div_rn_noftz_f32_slowpath)
$__internal_0_$__cuda_sm3x_div_rn_noftz_f32_slowpath:
[----:B------:R-:W-:Y:S01]  /*1710*/  SHF.R.U32.HI R6, RZ, 0x17, R3 ;  /* 0x00000017ff067819 */ /* 0x000fe20000011603 */
[----:B------:R-:W-:Y:S01]  /*1720*/  BSSY.RECONVERGENT B1, `(.L_x_18) ;  /* 0x0000063000017945 */ /* 0x000fe20003800200 */
[----:B------:R-:W-:Y:S02]  /*1730*/  SHF.R.U32.HI R4, RZ, 0x17, R0 ;  /* 0x00000017ff047819 */ /* 0x000fe40000011600 */
[----:B------:R-:W-:Y:S02]  /*1740*/  LOP3.LUT R12, R6, 0xff, RZ, 0xc0, !PT ;  /* 0x000000ff060c7812 */ /* 0x000fe400078ec0ff */
[----:B------:R-:W-:Y:S02]  /*1750*/  LOP3.LUT R10, R4, 0xff, RZ, 0xc0, !PT ;  /* 0x000000ff040a7812 */ /* 0x000fe400078ec0ff */
[----:B------:R-:W-:Y:S02]  /*1760*/  IADD3 R8, PT, PT, R12, -0x1, RZ ;  /* 0xffffffff0c087810 */ /* 0x000fe40007ffe0ff */
[----:B------:R-:W-:Y:S01]  /*1770*/  MOV R4, R0 ;  /* 0x0000000000047202 */ /* 0x000fe20000000f00 */
[----:B------:R-:W-:Y:S01]  /*1780*/  VIADD R7, R10, 0xffffffff ;  /* 0xffffffff0a077836 */ /* 0x000fe20000000000 */
[----:B------:R-:W-:-:S04]  /*1790*/  ISETP.GT.U32.AND P0, PT, R8, 0xfd, PT ;  /* 0x000000fd0800780c */ /* 0x000fc80003f04070 */
[----:B------:R-:W-:-:S13]  /*17a0*/  ISETP.GT.U32.OR P0, PT, R7, 0xfd, P0 ;  /* 0x000000fd0700780c */ /* 0x000fda0000704470 */
[----:B------:R-:W-:Y:S01]  /*17b0*/  @!P0 MOV R6, RZ ;  /* 0x000000ff00068202 */ /* 0x000fe20000000f00 */
[----:B------:R-:W-:Y:S06]  /*17c0*/  @!P0 BRA `(.L_x_19) ;  /* 0x00000000005c8947 */ /* 0x000fec0003800000 */
[----:B------:R-:W-:Y:S02]  /*17d0*/  FSETP.GTU.FTZ.AND P1, PT, |R3|, +INF , PT ;  /* 0x7f8000000300780b */ /* 0x000fe40003f3c200 */
[----:B------:R-:W-:-:S04]  /*17e0*/  FSETP.GTU.FTZ.AND P0, PT, |R0|, +INF , PT ;  /* 0x7f8000000000780b */ /* 0x000fc80003f1c200 */
[----:B------:R-:W-:-:S13]  /*17f0*/  PLOP3.LUT P0, PT, P0, P1, PT, 0xf8, 0x8f ;  /* 0x00000000008f781c */ /* 0x000fda0000703f70 */
[----:B------:R-:W-:Y:S05]  /*1800*/  @P0 BRA `(.L_x_20) ;  /* 0x00000004004c0947 */ /* 0x000fea0003800000 */
[----:B------:R-:W-:-:S13]  /*1810*/  LOP3.LUT P0, RZ, R3, 0x7fffffff, R4, 0xc8, !PT ;  /* 0x7fffffff03ff7812 */ /* 0x000fda000780c804 */
[----:B------:R-:W-:Y:S05]  /*1820*/  @!P0 BRA `(.L_x_21) ;  /* 0x00000004003c8947 */ /* 0x000fea0003800000 */
[C---:B------:R-:W-:Y:S02]  /*1830*/  FSETP.NEU.FTZ.AND P2, PT, |R0|.reuse, +INF , PT ;  /* 0x7f8000000000780b */ /* 0x040fe40003f5d200 */
[----:B------:R-:W-:Y:S02]  /*1840*/  FSETP.NEU.FTZ.AND P1, PT, |R3|, +INF , PT ;  /* 0x7f8000000300780b */ /* 0x000fe40003f3d200 */
[----:B------:R-:W-:-:S11]  /*1850*/  FSETP.NEU.FTZ.AND P0, PT, |R0|, +INF , PT ;  /* 0x7f8000000000780b */ /* 0x000fd60003f1d200 */
[----:B------:R-:W-:Y:S05]  /*1860*/  @!P1 BRA !P2, `(.L_x_21) ;  /* 0x00000004002c9947 */ /* 0x000fea0005000000 */
[----:B------:R-:W-:-:S04]  /*1870*/  LOP3.LUT P2, RZ, R4, 0x7fffffff, RZ, 0xc0, !PT ;  /* 0x7fffffff04ff7812 */ /* 0x000fc8000784c0ff */
[----:B------:R-:W-:-:S13]  /*1880*/  PLOP3.LUT P1, PT, P1, P2, PT, 0x2f, 0xf2 ;  /* 0x0000000000f2781c */ /* 0x000fda0000f24577 */
[----:B------:R-:W-:Y:S05]  /*1890*/  @P1 BRA `(.L_x_22) ;  /* 0x0000000400181947 */ /* 0x000fea0003800000 */
[----:B------:R-:W-:-:S04]  /*18a0*/  LOP3.LUT P1, RZ, R3, 0x7fffffff, RZ, 0xc0, !PT ;  /* 0x7fffffff03ff7812 */ /* 0x000fc8000782c0ff */
[----:B------:R-:W-:-:S13]  /*18b0*/  PLOP3.LUT P0, PT, P0, P1, PT, 0x2f, 0xf2 ;  /* 0x0000000000f2781c */ /* 0x000fda0000702577 */
[----:B------:R-:W-:Y:S05]  /*18c0*/  @P0 BRA `(.L_x_23) ;  /* 0x0000000400000947 */ /* 0x000fea0003800000 */
[----:B------:R-:W-:Y:S02]  /*18d0*/  ISETP.GE.AND P0, PT, R7, RZ, PT ;  /* 0x000000ff0700720c */ /* 0x000fe40003f06270 */
[----:B------:R-:W-:-:S11]  /*18e0*/  ISETP.GE.AND P1, PT, R8, RZ, PT ;  /* 0x000000ff0800720c */ /* 0x000fd60003f26270 */
[----:B------:R-:W-:Y:S01]  /*18f0*/  @P0 MOV R6, RZ ;  /* 0x000000ff00060202 */ /* 0x000fe20000000f00 */
[----:B------:R-:W-:Y:S01]  /*1900*/  @!P0 FFMA R4, R0, 1.84467440737095516160e+19, RZ ;  /* 0x5f80000000048823 */ /* 0x000fe200000000ff */
[----:B------:R-:W-:Y:S01]  /*1910*/  @!P0 MOV R6, 0xffffffc0 ;  /* 0xffffffc000068802 */ /* 0x000fe20000000f00 */
[----:B------:R-:W-:-:S03]  /*1920*/  @!P1 FFMA R3, R3, 1.84467440737095516160e+19, RZ ;  /* 0x5f80000003039823 */ /* 0x000fc600000000ff */
[----:B------:R-:W-:-:S07]  /*1930*/  @!P1 IADD3 R6, PT, PT, R6, 0x40, RZ ;  /* 0x0000004006069810 */ /* 0x000fce0007ffe0ff */
.L_x_19:
[----:B------:R-:W-:Y:S01]  /*1940*/  LEA R0, R12, 0xc0800000, 0x17 ;  /* 0xc08000000c007811 */ /* 0x000fe200078eb8ff */
[----:B------:R-:W-:Y:S03]  /*1950*/  BSSY.RECONVERGENT B2, `(.L_x_24) ;  /* 0x0000036000027945 */ /* 0x000fe60003800200 */
[----:B------:R-:W-:Y:S02]  /*1960*/  IADD3 R7, PT, PT, -R0, R3, RZ ;  /* 0x0000000300077210 */ /* 0x000fe40007ffe1ff */
[----:B------:R-:W-:Y:S02]  /*1970*/  IADD3 R3, PT, PT, R10, -0x7f, RZ ;  /* 0xffffff810a037810 */ /* 0x000fe40007ffe0ff */
[----:B------:R0:W1:Y:S01]  /*1980*/  MUFU.RCP R8, R7 ;  /* 0x0000000700087308 */ /* 0x0000620000001000 */
[----:B------:R-:W-:Y:S02]  /*1990*/  FADD.FTZ R9, -R7, -RZ ;  /* 0x800000ff07097221 */ /* 0x000fe40000010100 */
[C---:B------:R-:W-:Y:S01]  /*19a0*/  IMAD R0, R3.reuse, -0x800000, R4 ;  /* 0xff80000003007824 */ /* 0x040fe200078e0204 */
[----:B0-----:R-:W-:-:S04]  /*19b0*/  IADD3 R7, PT, PT, R3, 0x7f, -R12 ;  /* 0x0000007f03077810 */ /* 0x001fc80007ffe80c */
[----:B------:R-:W-:Y:S01]  /*19c0*/  IADD3 R7, PT, PT, R7, R6, RZ ;  /* 0x0000000607077210 */ /* 0x000fe20007ffe0ff */
[----:B-1----:R-:W-:-:S04]  /*19d0*/  FFMA R11, R8, R9, 1 ;  /* 0x3f800000080b7423 */ /* 0x002fc80000000009 */
[----:B------:R-:W-:-:S04]  /*19e0*/  FFMA R13, R8, R11, R8 ;  /* 0x0000000b080d7223 */ /* 0x000fc80000000008 */
[----:B------:R-:W-:-:S04]  /*19f0*/  FFMA R4, R0, R13, RZ ;  /* 0x0000000d00047223 */ /* 0x000fc800000000ff */
[----:B------:R-:W-:-:S04]  /*1a00*/  FFMA R11, R9, R4, R0 ;  /* 0x00000004090b7223 */ /* 0x000fc80000000000 */
[----:B------:R-:W-:-:S04]  /*1a10*/  FFMA R4, R13, R11, R4 ;  /* 0x0000000b0d047223 */ /* 0x000fc80000000004 */
[----:B------:R-:W-:-:S04]  /*1a20*/  FFMA R9, R9, R4, R0 ;  /* 0x0000000409097223 */ /* 0x000fc80000000000 */
[----:B------:R-:W-:-:S05]  /*1a30*/  FFMA R0, R13, R9, R4 ;  /* 0x000000090d007223 */ /* 0x000fca0000000004 */
[----:B------:R-:W-:-:S04]  /*1a40*/  SHF.R.U32.HI R3, RZ, 0x17, R0 ;  /* 0x00000017ff037819 */ /* 0x000fc80000011600 */
[----:B------:R-:W-:-:S04]  /*1a50*/  LOP3.LUT R3, R3, 0xff, RZ, 0xc0, !PT ;  /* 0x000000ff03037812 */ /* 0x000fc800078ec0ff */
[----:B------:R-:W-:-:S04]  /*1a60*/  IADD3 R8, PT, PT, R3, R7, RZ ;  /* 0x0000000703087210 */ /* 0x000fc80007ffe0ff */
[----:B------:R-:W-:-:S04]  /*1a70*/  IADD3 R3, PT, PT, R8, -0x1, RZ ;  /* 0xffffffff08037810 */ /* 0x000fc80007ffe0ff */
[----:B------:R-:W-:-:S13]  /*1a80*/  ISETP.GE.U32.AND P0, PT, R3, 0xfe, PT ;  /* 0x000000fe0300780c */ /* 0x000fda0003f06070 */
[----:B------:R-:W-:Y:S05]  /*1a90*/  @!P0 BRA `(.L_x_25) ;  /* 0x0000000000808947 */ /* 0x000fea0003800000 */
[----:B------:R-:W-:-:S13]  /*1aa0*/  ISETP.GT.AND P0, PT, R8, 0xfe, PT ;  /* 0x000000fe0800780c */ /* 0x000fda0003f04270 */
[----:B------:R-:W-:Y:S05]  /*1ab0*/  @P0 BRA `(.L_x_26) ;  /* 0x00000000006c0947 */ /* 0x000fea0003800000 */
[----:B------:R-:W-:-:S13]  /*1ac0*/  ISETP.GE.AND P0, PT, R8, 0x1, PT ;  /* 0x000000010800780c */ /* 0x000fda0003f06270 */
[----:B------:R-:W-:Y:S05]  /*1ad0*/  @P0 BRA `(.L_x_27) ;  /* 0x0000000000740947 */ /* 0x000fea0003800000 */
[----:B------:R-:W-:Y:S02]  /*1ae0*/  ISETP.GE.AND P0, PT, R8, -0x18, PT ;  /* 0xffffffe80800780c */ /* 0x000fe40003f06270 */
[----:B------:R-:W-:-:S11]  /*1af0*/  LOP3.LUT R0, R0, 0x80000000, RZ, 0xc0, !PT ;  /* 0x8000000000007812 */ /* 0x000fd600078ec0ff */
[----:B------:R-:W-:Y:S05]  /*1b00*/  @!P0 BRA `(.L_x_27) ;  /* 0x0000000000688947 */ /* 0x000fea0003800000 */
[-CC-:B------:R-:W-:Y:S01]  /*1b10*/  FFMA.RZ R3, R13, R9.reuse, R4.reuse ;  /* 0x000000090d037223 */ /* 0x180fe2000000c004 */
[C---:B------:R-:W-:Y:S02]  /*1b20*/  IADD3 R7, PT, PT, R8.reuse, 0x20, RZ ;  /* 0x0000002008077810 */ /* 0x040fe40007ffe0ff */
[C---:B------:R-:W-:Y:S02]  /*1b30*/  ISETP.NE.AND P2, PT, R8.reuse, RZ, PT ;  /* 0x000000ff0800720c */ /* 0x040fe40003f45270 */
[----:B------:R-:W-:Y:S01]  /*1b40*/  LOP3.LUT R6, R3, 0x7fffff, RZ, 0xc0, !PT ;  /* 0x007fffff03067812 */ /* 0x000fe200078ec0ff */
[CCC-:B------:R-:W-:Y:S01]  /*1b50*/  FFMA.RP R3, R13.reuse, R9.reuse, R4.reuse ;  /* 0x000000090d037223 */ /* 0x1c0fe20000008004 */
[----:B------:R-:W-:Y:S01]  /*1b60*/  FFMA.RM R4, R13, R9, R4 ;  /* 0x000000090d047223 */ /* 0x000fe20000004004 */
[----:B------:R-:W-:Y:S02]  /*1b70*/  ISETP.NE.AND P1, PT, R8, RZ, PT ;  /* 0x000000ff0800720c */ /* 0x000fe40003f25270 */
[----:B------:R-:W-:-:S02]  /*1b80*/  LOP3.LUT R6, R6, 0x800000, RZ, 0xfc, !PT ;  /* 0x0080000006067812 */ /* 0x000fc400078efcff */
[----:B------:R-:W-:Y:S02]  /*1b90*/  IADD3 R8, PT, PT, -R8, RZ, RZ ;  /* 0x000000ff08087210 */ /* 0x000fe40007ffe1ff */
[----:B------:R-:W-:Y:S02]  /*1ba0*/  SHF.L.U32 R7, R6, R7, RZ ;  /* 0x0000000706077219 */ /* 0x000fe400000006ff */
[----:B------:R-:W-:Y:S02]  /*1bb0*/  FSETP.NEU.FTZ.AND P0, PT, R3, R4, PT ;  /* 0x000000040300720b */ /* 0x000fe40003f1d000 */
[----:B------:R-:W-:Y:S02]  /*1bc0*/  SEL R3, R8, RZ, P2 ;  /* 0x000000ff08037207 */ /* 0x000fe40001000000 */
[----:B------:R-:W-:Y:S02]  /*1bd0*/  ISETP.NE.AND P1, PT, R7, RZ, P1 ;  /* 0x000000ff0700720c */ /* 0x000fe40000f25270 */
[----:B------:R-:W-:-:S02]  /*1be0*/  SHF.R.U32.HI R3, RZ, R3, R6 ;  /* 0x00000003ff037219 */ /* 0x000fc40000011606 */
[----:B------:R-:W-:Y:S02]  /*1bf0*/  PLOP3.LUT P0, PT, P0, P1, PT, 0xf8, 0x8f ;  /* 0x00000000008f781c */ /* 0x000fe40000703f70 */
[----:B------:R-:W-:Y:S02]  /*1c00*/  SHF.R.U32.HI R7, RZ, 0x1, R3 ;  /* 0x00000001ff077819 */ /* 0x000fe40000011603 */
[----:B------:R-:W-:-:S04]  /*1c10*/  SEL R4, RZ, 0x1, !P0 ;  /* 0x00000001ff047807 */ /* 0x000fc80004000000 */
[----:B------:R-:W-:-:S04]  /*1c20*/  LOP3.LUT R4, R4, 0x1, R7, 0xf8, !PT ;  /* 0x0000000104047812 */ /* 0x000fc800078ef807 */
[----:B------:R-:W-:-:S04]  /*1c30*/  LOP3.LUT R4, R4, R3, RZ, 0xc0, !PT ;  /* 0x0000000304047212 */ /* 0x000fc800078ec0ff */
[----:B------:R-:W-:-:S04]  /*1c40*/  IADD3 R7, PT, PT, R7, R4, RZ ;  /* 0x0000000407077210 */ /* 0x000fc80007ffe0ff */
[----:B------:R-:W-:Y:S01]  /*1c50*/  LOP3.LUT R0, R7, R0, RZ, 0xfc, !PT ;  /* 0x0000000007007212 */ /* 0x000fe200078efcff */
[----:B------:R-:W-:Y:S06]  /*1c60*/  BRA `(.L_x_27) ;  /* 0x0000000000107947 */ /* 0x000fec0003800000 */
.L_x_26:
[----:B------:R-:W-:-:S04]  /*1c70*/  LOP3.LUT R0, R0, 0x80000000, RZ, 0xc0, !PT ;  /* 0x8000000000007812 */ /* 0x000fc800078ec0ff */
[----:B------:R-:W-:Y:S01]  /*1c80*/  LOP3.LUT R0, R0, 0x7f800000, RZ, 0xfc, !PT ;  /* 0x7f80000000007812 */ /* 0x000fe200078efcff */
[----:B------:R-:W-:Y:S06]  /*1c90*/  BRA `(.L_x_27) ;  /* 0x0000000000047947 */ /* 0x000fec0003800000 */
.L_x_25:
[----:B------:R-:W-:-:S07]  /*1ca0*/  LEA R0, R7, R0, 0x17 ;  /* 0x0000000007007211 */ /* 0x000fce00078eb8ff */
.L_x_27:
[----:B------:R-:W-:Y:S05]  /*1cb0*/  BSYNC.RECONVERGENT B2 ;  /* 0x0000000000027941 */ /* 0x000fea0003800200 */
.L_x_24:
[----:B------:R-:W-:Y:S05]  /*1cc0*/  BRA `(.L_x_28) ;  /* 0x0000000000207947 */ /* 0x000fea0003800000 */
.L_x_23:
[----:B------:R-:W-:-:S04]  /*1cd0*/  LOP3.LUT R0, R3, 0x80000000, R4, 0x48, !PT ;  /* 0x8000000003007812 */ /* 0x000fc800078e4804 */
[----:B------:R-:W-:Y:S01]  /*1ce0*/  LOP3.LUT R0, R0, 0x7f800000, RZ, 0xfc, !PT ;  /* 0x7f80000000007812 */ /* 0x000fe200078efcff */
[----:B------:R-:W-:Y:S06]  /*1cf0*/  BRA `(.L_x_28) ;  /* 0x0000000000147947 */ /* 0x000fec0003800000 */
.L_x_22:
[----:B------:R-:W-:Y:S01]  /*1d00*/  LOP3.LUT R0, R3, 0x80000000, R4, 0x48, !PT ;  /* 0x8000000003007812 */ /* 0x000fe200078e4804 */
[----:B------:R-:W-:Y:S06]  /*1d10*/  BRA `(.L_x_28) ;  /* 0x00000000000c7947 */ /* 0x000fec0003800000 */
.L_x_21:
[----:B------:R-:W0:Y:S01]  /*1d20*/  MUFU.RSQ R0, -QNAN ;  /* 0xffc0000000007908 */ /* 0x000e220000001400 */
[----:B------:R-:W-:Y:S05]  /*1d30*/  BRA `(.L_x_28) ;  /* 0x0000000000047947 */ /* 0x000fea0003800000 */
.L_x_20:
[----:B------:R-:W-:-:S07]  /*1d40*/  FADD.FTZ R0, R0, R3 ;  /* 0x0000000300007221 */ /* 0x000fce0000010000 */
.L_x_28:
[----:B------:R-:W-:Y:S05]  /*1d50*/  BSYNC.RECONVERGENT B1 ;  /* 0x0000000000017941 */ /* 0x000fea0003800200 */
.L_x_18:
[----:B------:R-:W-:-:S04]  /*1d60*/  HFMA2 R3, -RZ, RZ, 0, 0 ;  /* 0x00000000ff037431 */ /* 0x000fc800000001ff */
[----:B0-----:R-:W-:Y:S05]  /*1d70*/  RET.REL.NODEC R2 `(_Z13softmaxKernelPfS_ii) ;  /* 0xffffffe002a07950 */ /* 0x001fea0003c3ffff */
.L_x_29:
        /* <DEDUP_REMOVED lines=16> */
.L_x_49:


//--------------------- .text._Z9applyRoPEPfS_ii  --------------------------
	.section	.text._Z9applyRoPEPfS_ii,"ax",@progbits
	.align	128
        .global         _Z9applyRoPEPfS_ii
        .type           _Z9applyRoPEPfS_ii,@function
        .size           _Z9applyRoPEPfS_ii,(.L_x_50 - _Z9applyRoPEPfS_ii)
        .other          _Z9applyRoPEPfS_ii,@"STO_CUDA_ENTRY STV_DEFAULT"
_Z9applyRoPEPfS_ii:
.text._Z9applyRoPEPfS_ii:
[----:B------:R-:W0:Y:S08]  /*0000*/  LDC R1, c[0x0][0x37c] ;  /* 0x0000df00ff017b82 */ /* 0x000e300000000800 */
[----:B------:R-:W1:Y:S01]  /*0010*/  LDC.64 R2, c[0x0][0x390] ;  /* 0x0000e400ff027b82 */ /* 0x000e620000000a00 */
[----:B------:R-:W2:Y:S01]  /*0020*/  S2R R4, SR_TID.X ;  /* 0x0000000000047919 */ /* 0x000ea20000002100 */
[----:B0-----:R-:W-:-:S06]  /*0030*/  VIADD R1, R1, 0xffffffe0 ;  /* 0xffffffe001017836 */ /* 0x001fcc0000000000 */
[----:B------:R-:W2:Y:S08]  /*0040*/  S2UR UR4, SR_CTAID.X ;  /* 0x00000000000479c3 */ /* 0x000eb00000002500 */
[----:B------:R-:W2:Y:S01]  /*0050*/  LDC R5, c[0x0][0x360] ;  /* 0x0000d800ff057b82 */ /* 0x000ea20000000800 */
[----:B-1----:R-:W-:-:S04]  /*0060*/  SHF.R.S32.HI R0, RZ, 0x1f, R3 ;  /* 0x0000001fff007819 */ /* 0x002fc80000011403 */
[----:B------:R-:W-:-:S04]  /*0070*/  LEA.HI R0, R0, R3, RZ, 0x3 ;  /* 0x0000000300007211 */ /* 0x000fc800078f18ff */
[----:B------:R-:W-:Y:S01]  /*0080*/  SHF.R.S32.HI R0, RZ, 0x3, R0 ;  /* 0x00000003ff007819 */ /* 0x000fe20000011400 */
[----:B--2---:R-:W-:-:S04]  /*0090*/  IMAD R5, R5, UR4, R4 ;  /* 0x0000000405057c24 */ /* 0x004fc8000f8e0204 */
[----:B------:R-:W-:-:S05]  /*00a0*/  IMAD R4, R0, R2, RZ ;  /* 0x0000000200047224 */ /* 0x000fca00078e02ff */
[----:B------:R-:W-:-:S13]  /*00b0*/  ISETP.GE.AND P0, PT, R5, R4, PT ;  /* 0x000000040500720c */ /* 0x000fda0003f06270 */
[----:B------:R-:W-:Y:S05]  /*00c0*/  @P0 EXIT ;  /* 0x000000000000094d */ /* 0x000fea0003800000 */
[----:B------:R-:W-:Y:S01]  /*00d0*/  IABS R11, R0 ;  /* 0x00000000000b7213 */ /* 0x000fe20000000000 */
[----:B------:R-:W-:Y:S01]  /*00e0*/  UMOV UR4, 0x54442d18 ;  /* 0x54442d1800047882 */ /* 0x000fe20000000000 */
[----:B------:R-:W-:Y:S01]  /*00f0*/  IABS R10, R5 ;  /* 0x00000005000a7213 */ /* 0x000fe20000000000 */
[----:B------:R-:W-:Y:S01]  /*0100*/  UMOV UR5, 0x400921fb ;  /* 0x400921fb00057882 */ /* 0x000fe20000000000 */
[----:B------:R-:W0:Y:S01]  /*0110*/  I2F.RP R3, R11 ;  /* 0x0000000b00037306 */ /* 0x000e220000209400 */
[----:B------:R-:W-:Y:S01]  /*0120*/  I2FP.F32.S32 R8, R2 ;  /* 0x0000000200087245 */ /* 0x000fe20000201400 */
[----:B------:R-:W-:Y:S06]  /*0130*/  BSSY.RECONVERGENT B0, `(.L_x_30) ;  /* 0x000002c000007945 */ /* 0x000fec0003800200 */
[----:B0-----:R-:W0:Y:S02]  /*0140*/  MUFU.RCP R3, R3 ;  /* 0x0000000300037308 */ /* 0x001e240000001000 */
[----:B0-----:R-:W-:-:S06]  /*0150*/  VIADD R6, R3, 0xffffffe ;  /* 0x0ffffffe03067836 */ /* 0x001fcc0000000000 */
[----:B------:R0:W1:Y:S02]  /*0160*/  F2I.FTZ.U32.TRUNC.NTZ R7, R6 ;  /* 0x0000000600077305 */ /* 0x000064000021f000 */
[----:B0-----:R-:W-:Y:S02]  /*0170*/  IMAD.MOV.U32 R6, RZ, RZ, RZ ;  /* 0x000000ffff067224 */ /* 0x001fe400078e00ff */
[----:B-1----:R-:W-:-:S04]  /*0180*/  IMAD.MOV R4, RZ, RZ, -R7 ;  /* 0x000000ffff047224 */ /* 0x002fc800078e0a07 */
[----:B------:R-:W-:Y:S01]  /*0190*/  IMAD R9, R4, R11, RZ ;  /* 0x0000000b04097224 */ /* 0x000fe200078e02ff */
[----:B------:R-:W-:-:S03]  /*01a0*/  IABS R4, R0 ;  /* 0x0000000000047213 */ /* 0x000fc60000000000 */
[----:B------:R-:W-:Y:S02]  /*01b0*/  IMAD.HI.U32 R7, R7, R9, R6 ;  /* 0x0000000907077227 */ /* 0x000fe400078e0006 */
[----:B------:R-:W0:Y:S02]  /*01c0*/  F2F.F64.F32 R8, R8 ;  /* 0x0000000800087310 */ /* 0x000e240000201800 */
[----:B------:R-:W-:Y:S02]  /*01d0*/  IMAD.MOV R3, RZ, RZ, -R4 ;  /* 0x000000ffff037224 */ /* 0x000fe400078e0a04 */
[----:B------:R-:W-:-:S04]  /*01e0*/  IMAD.HI.U32 R4, R7, R10, RZ ;  /* 0x0000000a07047227 */ /* 0x000fc800078e00ff */
[----:B------:R-:W-:-:S05]  /*01f0*/  IMAD R2, R4, R3, R10 ;  /* 0x0000000304027224 */ /* 0x000fca00078e020a */
[----:B------:R-:W-:Y:S01]  /*0200*/  ISETP.GT.U32.AND P1, PT, R11, R2, PT ;  /* 0x000000020b00720c */ /* 0x000fe20003f24070 */
[----:B0-----:R-:W0:-:S12]  /*0210*/  MUFU.RCP64H R3, R9 ;  /* 0x0000000900037308 */ /* 0x001e180000001800 */
[----:B------:R-:W-:Y:S02]  /*0220*/  @!P1 IMAD.IADD R2, R2, 0x1, -R11 ;  /* 0x0000000102029824 */ /* 0x000fe400078e0a0b */
[----:B------:R-:W-:Y:S01]  /*0230*/  @!P1 VIADD R4, R4, 0x1 ;  /* 0x0000000104049836 */ /* 0x000fe20000000000 */
[----:B------:R-:W-:Y:S02]  /*0240*/  ISETP.NE.AND P1, PT, R0, RZ, PT ;  /* 0x000000ff0000720c */ /* 0x000fe40003f25270 */
[----:B------:R-:W-:Y:S02]  /*0250*/  ISETP.GE.U32.AND P0, PT, R2, R11, PT ;  /* 0x0000000b0200720c */ /* 0x000fe40003f06070 */
[----:B------:R-:W-:-:S04]  /*0260*/  LOP3.LUT R2, R5, R0, RZ, 0x3c, !PT ;  /* 0x0000000005027212 */ /* 0x000fc800078e3cff */
[----:B------:R-:W-:Y:S01]  /*0270*/  ISETP.GE.AND P2, PT, R2, RZ, PT ;  /* 0x000000ff0200720c */ /* 0x000fe20003f46270 */
[----:B------:R-:W-:-:S06]  /*0280*/  IMAD.MOV.U32 R2, RZ, RZ, 0x1 ;  /* 0x00000001ff027424 */ /* 0x000fcc00078e00ff */
[----:B0-----:R-:W-:Y:S01]  /*0290*/  DFMA R6, -R8, R2, 1 ;  /* 0x3ff000000806742b */ /* 0x001fe20000000102 */
[----:B------:R-:W-:-:S05]  /*02a0*/  @P0 VIADD R4, R4, 0x1 ;  /* 0x0000000104040836 */ /* 0x000fca0000000000 */
[----:B------:R-:W-:Y:S01]  /*02b0*/  @!P2 IMAD.MOV R4, RZ, RZ, -R4 ;  /* 0x000000ffff04a224 */ /* 0x000fe200078e0a04 */
[----:B------:R-:W-:Y:S01]  /*02c0*/  @!P1 LOP3.LUT R4, RZ, R0, RZ, 0x33, !PT ;  /* 0x00000000ff049212 */ /* 0x000fe200078e33ff */
[----:B------:R-:W-:-:S03]  /*02d0*/  DFMA R6, R6, R6, R6 ;  /* 0x000000060606722b */ /* 0x000fc60000000006 */
[----:B------:R-:W-:-:S05]  /*02e0*/  I2FP.F32.S32 R4, R4 ;  /* 0x0000000400047245 */ /* 0x000fca0000201400 */
[----:B------:R-:W-:Y:S01]  /*02f0*/  DFMA R6, R2, R6, R2 ;  /* 0x000000060206722b */ /* 0x000fe20000000002 */
[----:B------:R-:W0:Y:S07]  /*0300*/  F2F.F64.F32 R2, R4 ;  /* 0x0000000400027310 */ /* 0x000e2e0000201800 */
[----:B------:R-:W-:-:S08]  /*0310*/  DFMA R10, -R8, R6, 1 ;  /* 0x3ff00000080a742b */ /* 0x000fd00000000106 */
[----:B------:R-:W-:Y:S02]  /*0320*/  DFMA R10, R6, R10, R6 ;  /* 0x0000000a060a722b */ /* 0x000fe40000000006 */
[----:B0-----:R-:W-:-:S08]  /*0330*/  DMUL R12, R2, UR4 ;  /* 0x00000004020c7c28 */ /* 0x001fd00008000000 */
[----:B------:R-:W-:Y:S02]  /*0340*/  DMUL R2, R12, R10 ;  /* 0x0000000a0c027228 */ /* 0x000fe40000000000 */
[----:B------:R-:W-:-:S06]  /*0350*/  FSETP.GEU.AND P1, PT, |R13|, 6.5827683646048100446e-37, PT ;  /* 0x036000000d00780b */ /* 0x000fcc0003f2e200 */
[----:B------:R-:W-:-:S08]  /*0360*/  DFMA R6, -R8, R2, R12 ;  /* 0x000000020806722b */ /* 0x000fd0000000010c */
[----:B------:R-:W-:-:S10]  /*0370*/  DFMA R2, R10, R6, R2 ;  /* 0x000000060a02722b */ /* 0x000fd40000000002 */
[----:B------:R-:W-:-:S05]  /*0380*/  FFMA R0, RZ, R9, R3 ;  /* 0x00000009ff007223 */ /* 0x000fca0000000003 */
[----:B------:R-:W-:-:S13]  /*0390*/  FSETP.GT.AND P0, PT, |R0|, 1.469367938527859385e-39, PT ;  /* 0x001000000000780b */ /* 0x000fda0003f04200 */
[----:B------:R-:W-:Y:S05]  /*03a0*/  @P0 BRA P1, `(.L_x_31) ;  /* 0x0000000000100947 */ /* 0x000fea0000800000 */
[----:B------:R-:W-:-:S07]  /*03b0*/  MOV R0, 0x3d0 ;  /* 0x000003d000007802 */ /* 0x000fce0000000f00 */
[----:B------:R-:W-:Y:S05]  /*03c0*/  CALL.REL.NOINC `($__internal_1_$__cuda_sm20_div_rn_f64_full) ;  /* 0x0000000800c87944 */ /* 0x000fea0003c00000 */
[----:B------:R-:W-:Y:S02]  /*03d0*/  IMAD.MOV.U32 R2, RZ, RZ, R12 ;  /* 0x000000ffff027224 */ /* 0x000fe400078e000c */
[----:B------:R-:W-:-:S07]  /*03e0*/  IMAD.MOV.U32 R3, RZ, RZ, R13 ;  /* 0x000000ffff037224 */ /* 0x000fce00078e000d */
.L_x_31:
[----:B------:R-:W-:Y:S05]  /*03f0*/  BSYNC.RECONVERGENT B0 ;  /* 0x0000000000007941 */ /* 0x000fea0003800200 */
.L_x_30:
[----:B------:R-:W0:Y:S01]  /*0400*/  F2F.F32.F64 R7, R2 ;  /* 0x0000000200077310 */ /* 0x000e220000301000 */
[----:B------:R-:W1:Y:S01]  /*0410*/  LDCU.64 UR6, c[0x0][0x358] ;  /* 0x00006b00ff0677ac */ /* 0x000e620008000a00 */
[----:B------:R-:W-:Y:S01]  /*0420*/  BSSY.RECONVERGENT B0, `(.L_x_32) ;  /* 0x0000042000007945 */ /* 0x000fe20003800200 */
[C---:B0-----:R-:W-:Y:S01]  /*0430*/  FMUL R0, R7.reuse, 0.63661974668502807617 ;  /* 0x3f22f98307007820 */ /* 0x041fe20000400000 */
[----:B------:R-:W-:-:S05]  /*0440*/  FSETP.GE.AND P0, PT, |R7|, 105615, PT ;  /* 0x47ce47800700780b */ /* 0x000fca0003f06200 */
[----:B------:R-:W0:Y:S02]  /*0450*/  F2I.NTZ R0, R0 ;  /* 0x0000000000007305 */ /* 0x000e240000203100 */
[----:B0-----:R-:W-:Y:S01]  /*0460*/  I2FP.F32.S32 R10, R0 ;  /* 0x00000000000a7245 */ /* 0x001fe20000201400 */
[----:B------:R-:W-:-:S04]  /*0470*/  IMAD.MOV.U32 R11, RZ, RZ, R0 ;  /* 0x000000ffff0b7224 */ /* 0x000fc800078e0000 */
[----:B------:R-:W-:-:S04]  /*0480*/  FFMA R9, R10, -1.5707962512969970703, R7 ;  /* 0xbfc90fda0a097823 */ /* 0x000fc80000000007 */
[----:B------:R-:W-:-:S04]  /*0490*/  FFMA R9, R10, -7.5497894158615963534e-08, R9 ;  /* 0xb3a221680a097823 */ /* 0x000fc80000000009 */
[----:B------:R-:W-:-:S04]  /*04a0*/  FFMA R10, R10, -5.3903029534742383927e-15, R9 ;  /* 0xa7c234c50a0a7823 */ /* 0x000fc80000000009 */
[----:B------:R-:W-:Y:S01]  /*04b0*/  IMAD.MOV.U32 R4, RZ, RZ, R10 ;  /* 0x000000ffff047224 */ /* 0x000fe200078e000a */
[----:B-1----:R-:W-:Y:S06]  /*04c0*/  @!P0 BRA `(.L_x_33) ;  /* 0x0000000000dc8947 */ /* 0x002fec0003800000 */
[----:B------:R-:W-:-:S13]  /*04d0*/  FSETP.NEU.AND P0, PT, |R7|, +INF , PT ;  /* 0x7f8000000700780b */ /* 0x000fda0003f0d200 */
[----:B------:R-:W-:Y:S01]  /*04e0*/  @!P0 FMUL R4, RZ, R7 ;  /* 0x00000007ff048220 */ /* 0x000fe20000400000 */
[----:B------:R-:W-:Y:S01]  /*04f0*/  @!P0 IMAD.MOV.U32 R0, RZ, RZ, RZ ;  /* 0x000000ffff008224 */ /* 0x000fe200078e00ff */
[----:B------:R-:W-:Y:S06]  /*0500*/  @!P0 BRA `(.L_x_33) ;  /* 0x0000000000cc8947 */ /* 0x000fec0003800000 */
[----:B------:R-:W-:Y:S01]  /*0510*/  IMAD.SHL.U32 R2, R7, 0x100, RZ ;  /* 0x0000010007027824 */ /* 0x000fe200078e00ff */
[----:B------:R-:W0:Y:S01]  /*0520*/  LDCU.64 UR8, c[0x4][URZ] ;  /* 0x01000000ff0877ac */ /* 0x000e220008000a00 */
[----:B------:R-:W-:Y:S02]  /*0530*/  IMAD.MOV.U32 R6, RZ, RZ, RZ ;  /* 0x000000ffff067224 */ /* 0x000fe400078e00ff */
[----:B------:R-:W-:Y:S01]  /*0540*/  IMAD.MOV.U32 R0, RZ, RZ, R1 ;  /* 0x000000ffff007224 */ /* 0x000fe200078e0001 */
[----:B------:R-:W-:Y:S01]  /*0550*/  LOP3.LUT R15, R2, 0x80000000, RZ, 0xfc, !PT ;  /* 0x80000000020f7812 */ /* 0x000fe200078efcff */
[----:B------:R-:W-:Y:S01]  /*0560*/  UMOV UR5, URZ ;  /* 0x000000ff00057c82 */ /* 0x000fe20008000000 */
[----:B------:R-:W-:-:S05]  /*0570*/  UMOV UR4, URZ ;  /* 0x000000ff00047c82 */ /* 0x000fca0008000000 */
.L_x_34:
[----:B0-----:R-:W-:Y:S02]  /*0580*/  IMAD.U32 R8, RZ, RZ, UR8 ;  /* 0x00000008ff087e24 */ /* 0x001fe4000f8e00ff */
[----:B------:R-:W-:-:S05]  /*0590*/  IMAD.U32 R9, RZ, RZ, UR9 ;  /* 0x00000009ff097e24 */ /* 0x000fca000f8e00ff */
[----:B------:R-:W2:Y:S01]  /*05a0*/  LDG.E.CONSTANT R2, desc[UR6][R8.64] ;  /* 0x0000000608027981 */ /* 0x000ea2000c1e9900 */
[----:B------:R-:W-:Y:S02]  /*05b0*/  UIADD3 UR8, UP0, UPT, UR8, 0x4, URZ ;  /* 0x0000000408087890 */ /* 0x000fe4000ff1e0ff */
[----:B------:R-:W-:Y:S02]  /*05c0*/  UIADD3 UR4, UPT, UPT, UR4, 0x1, URZ ;  /* 0x0000000104047890 */ /* 0x000fe4000fffe0ff */
[----:B------:R-:W-:Y:S02]  /*05d0*/  UIADD3.X UR9, UPT, UPT, URZ, UR9, URZ, UP0, !UPT ;  /* 0x00000009ff097290 */ /* 0x000fe400087fe4ff */
[----:B------:R-:W-:Y:S01]  /*05e0*/  UISETP.NE.AND UP0, UPT, UR4, 0x6, UPT ;  /* 0x000000060400788c */ /* 0x000fe2000bf05270 */
[----:B--2---:R-:W-:-:S03]  /*05f0*/  IMAD.WIDE.U32 R2, R2, R15, RZ ;  /* 0x0000000f02027225 */ /* 0x004fc600078e00ff */
[----:B------:R-:W-:-:S04]  /*0600*/  IADD3 R13, P0, PT, R2, R6, RZ ;  /* 0x00000006020d7210 */ /* 0x000fc80007f1e0ff */
[----:B------:R-:W-:Y:S01]  /*0610*/  IADD3.X R6, PT, PT, R3, UR5, RZ, P0, !PT ;  /* 0x0000000503067c10 */ /* 0x000fe200087fe4ff */
[----:B------:R0:W-:Y:S02]  /*0620*/  STL [R0], R13 ;  /* 0x0000000d00007387 */ /* 0x0001e40000100800 */
[----:B0-----:R-:W-:Y:S01]  /*0630*/  VIADD R0, R0, 0x4 ;  /* 0x0000000400007836 */ /* 0x001fe20000000000 */
[----:B------:R-:W-:Y:S06]  /*0640*/  BRA.U UP0, `(.L_x_34) ;  /* 0xfffffffd00cc7547 */ /* 0x000fec000b83ffff */
[----:B------:R-:W-:Y:S01]  /*0650*/  SHF.R.U32.HI R4, RZ, 0x17, R7 ;  /* 0x00000017ff047819 */ /* 0x000fe20000011607 */
[----:B------:R0:W-:Y:S03]  /*0660*/  STL [R1+0x18], R6 ;  /* 0x0000180601007387 */ /* 0x0001e60000100800 */
[C---:B------:R-:W-:Y:S02]  /*0670*/  LOP3.LUT R0, R4.reuse, 0xe0, RZ, 0xc0, !PT ;  /* 0x000000e004007812 */ /* 0x040fe400078ec0ff */
[----:B------:R-:W-:-:S03]  /*0680*/  LOP3.LUT P0, RZ, R4, 0x1f, RZ, 0xc0, !PT ;  /* 0x0000001f04ff7812 */ /* 0x000fc6000780c0ff */
[----:B------:R-:W-:-:S05]  /*0690*/  VIADD R0, R0, 0xffffff80 ;  /* 0xffffff8000007836 */ /* 0x000fca0000000000 */
[----:B------:R-:W-:-:S05]  /*06a0*/  SHF.R.U32.HI R0, RZ, 0x5, R0 ;  /* 0x00000005ff007819 */ /* 0x000fca0000011600 */
[----:B------:R-:W-:-:S05]  /*06b0*/  IMAD R12, R0, -0x4, R1 ;  /* 0xfffffffc000c7824 */ /* 0x000fca00078e0201 */
[----:B------:R-:W2:Y:S04]  /*06c0*/  LDL R0, [R12+0x18] ;  /* 0x000018000c007983 */ /* 0x000ea80000100800 */
[----:B------:R-:W2:Y:S04]  /*06d0*/  LDL R3, [R12+0x14] ;  /* 0x000014000c037983 */ /* 0x000ea80000100800 */
[----:B------:R-:W3:Y:S01]  /*06e0*/  @P0 LDL R2, [R12+0x10] ;  /* 0x000010000c020983 */ /* 0x000ee20000100800 */
[----:B------:R-:W-:Y:S01]  /*06f0*/  LOP3.LUT R4, R4, 0x1f, RZ, 0xc0, !PT ;  /* 0x0000001f04047812 */ /* 0x000fe200078ec0ff */
[----:B------:R-:W-:Y:S01]  /*0700*/  UMOV UR4, 0x54442d19 ;  /* 0x54442d1900047882 */ /* 0x000fe20000000000 */
[----:B------:R-:W-:-:S02]  /*0710*/  UMOV UR5, 0x3bf921fb ;  /* 0x3bf921fb00057882 */ /* 0x000fc40000000000 */
[-C--:B--2---:R-:W-:Y:S02]  /*0720*/  @P0 SHF.L.W.U32.HI R0, R3, R4.reuse, R0 ;  /* 0x0000000403000219 */ /* 0x084fe40000010e00 */
[----:B---3--:R-:W-:Y:S02]  /*0730*/  @P0 SHF.L.W.U32.HI R3, R2, R4, R3 ;  /* 0x0000000402030219 */ /* 0x008fe40000010e03 */
[----:B------:R-:W-:Y:S02]  /*0740*/  ISETP.GE.AND P0, PT, R7, RZ, PT ;  /* 0x000000ff0700720c */ /* 0x000fe40003f06270 */
[C---:B------:R-:W-:Y:S01]  /*0750*/  SHF.L.W.U32.HI R2, R3.reuse, 0x2, R0 ;  /* 0x0000000203027819 */ /* 0x040fe20000010e00 */
[----:B------:R-:W-:-:S03]  /*0760*/  IMAD.SHL.U32 R3, R3, 0x4, RZ ;  /* 0x0000000403037824 */ /* 0x000fc600078e00ff */
[----:B------:R-:W-:-:S04]  /*0770*/  SHF.R.S32.HI R4, RZ, 0x1f, R2 ;  /* 0x0000001fff047819 */ /* 0x000fc80000011402 */
[C---:B------:R-:W-:Y:S02]  /*0780*/  LOP3.LUT R8, R4.reuse, R3, RZ, 0x3c, !PT ;  /* 0x0000000304087212 */ /* 0x040fe400078e3cff */
[----:B------:R-:W-:Y:S02]  /*0790*/  LOP3.LUT R9, R4, R2, RZ, 0x3c, !PT ;  /* 0x0000000204097212 */ /* 0x000fe400078e3cff */
[----:B------:R-:W-:Y:S02]  /*07a0*/  SHF.R.U32.HI R3, RZ, 0x1e, R0 ;  /* 0x0000001eff037819 */ /* 0x000fe40000011600 */
[C---:B------:R-:W-:Y:S02]  /*07b0*/  LOP3.LUT R4, R2.reuse, R7, RZ, 0x3c, !PT ;  /* 0x0000000702047212 */ /* 0x040fe400078e3cff */
[----:B------:R-:W1:Y:S01]  /*07c0*/  I2F.F64.S64 R8, R8 ;  /* 0x0000000800087312 */ /* 0x000e620000301c00 */
[----:B------:R-:W-:Y:S02]  /*07d0*/  LEA.HI R0, R2, R3, RZ, 0x1 ;  /* 0x0000000302007211 */ /* 0x000fe400078f08ff */
[----:B------:R-:W-:-:S03]  /*07e0*/  ISETP.GE.AND P1, PT, R4, RZ, PT ;  /* 0x000000ff0400720c */ /* 0x000fc60003f26270 */
[----:B------:R-:W-:-:S04]  /*07f0*/  IMAD.MOV R2, RZ, RZ, -R0 ;  /* 0x000000ffff027224 */ /* 0x000fc800078e0a00 */
[----:B------:R-:W-:Y:S01]  /*0800*/  @!P0 IMAD.MOV.U32 R0, RZ, RZ, R2 ;  /* 0x000000ffff008224 */ /* 0x000fe200078e0002 */
[----:B-1----:R-:W-:-:S10]  /*0810*/  DMUL R12, R8, UR4 ;  /* 0x00000004080c7c28 */ /* 0x002fd40008000000 */
[----:B------:R-:W1:Y:S02]  /*0820*/  F2F.F32.F64 R12, R12 ;  /* 0x0000000c000c7310 */ /* 0x000e640000301000 */
[----:B01----:R-:W-:-:S07]  /*0830*/  FSEL R4, -R12, R12, !P1 ;  /* 0x0000000c0c047208 */ /* 0x003fce0004800100 */
.L_x_33:
[----:B------:R-:W-:Y:S05]  /*0840*/  BSYNC.RECONVERGENT B0 ;  /* 0x0000000000007941 */ /* 0x000fea0003800200 */
.L_x_32:
[----:B------:R-:W-:Y:S01]  /*0850*/  LOP3.LUT R6, R0, 0x1, RZ, 0xc0, !PT ;  /* 0x0000000100067812 */ /* 0x000fe200078ec0ff */
[----:B------:R-:W-:Y:S02]  /*0860*/  IMAD.MOV.U32 R12, RZ, RZ, 0x37cbac00 ;  /* 0x37cbac00ff0c7424 */ /* 0x000fe400078e00ff */
[----:B------:R-:W-:Y:S01]  /*0870*/  FMUL R3, R4, R4 ;  /* 0x0000000404037220 */ /* 0x000fe20000400000 */
[----:B------:R-:W-:Y:S01]  /*0880*/  VIADD R0, R0, 0x1 ;  /* 0x0000000100007836 */ /* 0x000fe20000000000 */
[----:B------:R-:W-:Y:S01]  /*0890*/  ISETP.NE.U32.AND P0, PT, R6, 0x1, PT ;  /* 0x000000010600780c */ /* 0x000fe20003f05070 */
[----:B------:R-:W-:Y:S02]  /*08a0*/  IMAD.MOV.U32 R6, RZ, RZ, 0x3c0885e4 ;  /* 0x3c0885e4ff067424 */ /* 0x000fe400078e00ff */
[----:B------:R-:W-:Y:S01]  /*08b0*/  FFMA R2, R3, R12, -0.0013887860113754868507 ;  /* 0xbab607ed03027423 */ /* 0x000fe2000000000c */
[----:B------:R-:W-:Y:S01]  /*08c0*/  IMAD.MOV.U32 R9, RZ, RZ, 0x3e2aaaa8 ;  /* 0x3e2aaaa8ff097424 */ /* 0x000fe200078e00ff */
[----:B------:R-:W-:Y:S01]  /*08d0*/  LOP3.LUT P1, RZ, R0, 0x2, RZ, 0xc0, !PT ;  /* 0x0000000200ff7812 */ /* 0x000fe2000782c0ff */
[----:B------:R-:W-:Y:S01]  /*08e0*/  BSSY.RECONVERGENT B0, `(.L_x_35) ;  /* 0x0000043000007945 */ /* 0x000fe20003800200 */
[----:B------:R-:W-:-:S02]  /*08f0*/  FSEL R6, R6, 0.041666727513074874878, !P0 ;  /* 0x3d2aaabb06067808 */ /* 0x000fc40004000000 */
[----:B------:R-:W-:Y:S02]  /*0900*/  FSEL R2, R2, -0.00019574658654164522886, P0 ;  /* 0xb94d415302027808 */ /* 0x000fe40000000000 */
[----:B------:R-:W-:Y:S02]  /*0910*/  FSEL R0, R4, 1, !P0 ;  /* 0x3f80000004007808 */ /* 0x000fe40004000000 */
[----:B------:R-:W-:Y:S01]  /*0920*/  FSEL R9, -R9, -0.4999999701976776123, !P0 ;  /* 0xbeffffff09097808 */ /* 0x000fe20004000100 */
[----:B------:R-:W-:Y:S01]  /*0930*/  FFMA R2, R3, R2, R6 ;  /* 0x0000000203027223 */ /* 0x000fe20000000006 */
[----:B------:R-:W-:Y:S01]  /*0940*/  FSETP.GE.AND P0, PT, |R7|, 105615, PT ;  /* 0x47ce47800700780b */ /* 0x000fe20003f06200 */
[C---:B------:R-:W-:Y:S02]  /*0950*/  FFMA R13, R3.reuse, R0, RZ ;  /* 0x00000000030d7223 */ /* 0x040fe400000000ff */
[----:B------:R-:W-:-:S04]  /*0960*/  FFMA R2, R3, R2, R9 ;  /* 0x0000000203027223 */ /* 0x000fc80000000009 */
[----:B------:R-:W-:-:S04]  /*0970*/  FFMA R13, R13, R2, R0 ;  /* 0x000000020d0d7223 */ /* 0x000fc80000000000 */
[----:B------:R-:W-:Y:S02]  /*0980*/  @P1 FADD R13, RZ, -R13 ;  /* 0x8000000dff0d1221 */ /* 0x000fe40000000000 */
[----:B------:R-:W-:Y:S05]  /*0990*/  @!P0 BRA `(.L_x_36) ;  /* 0x0000000000dc8947 */ /* 0x000fea0003800000 */
        /* <DEDUP_REMOVED lines=11> */
.L_x_37:
        /* <DEDUP_REMOVED lines=25> */
[----:B------:R-:W-:Y:S01]  /*0be0*/  UMOV UR5, 0x3bf921fb ;  /* 0x3bf921fb00057882 */ /* 0x000fe20000000000 */
[----:B------:R-:W-:-:S02]  /*0bf0*/  ISETP.GE.AND P1, PT, R7, RZ, PT ;  /* 0x000000ff0700720c */ /* 0x000fc40003f26270 */
[-C--:B--2---:R-:W-:Y:S02]  /*0c00*/  @P0 SHF.L.W.U32.HI R0, R3, R4.reuse, R0 ;  /* 0x0000000403000219 */ /* 0x084fe40000010e00 */
[----:B---3--:R-:W-:Y:S02]  /*0c10*/  @P0 SHF.L.W.U32.HI R3, R2, R4, R3 ;  /* 0x0000000402030219 */ /* 0x008fe40000010e03 */
[--C-:B------:R-:W-:Y:S02]  /*0c20*/  SHF.R.U32.HI R11, RZ, 0x1e, R0.reuse ;  /* 0x0000001eff0b7819 */ /* 0x100fe40000011600 */
[C---:B------:R-:W-:Y:S01]  /*0c30*/  SHF.L.W.U32.HI R2, R3.reuse, 0x2, R0 ;  /* 0x0000000203027819 */ /* 0x040fe20000010e00 */
[----:B------:R-:W-:-:S03]  /*0c40*/  IMAD.SHL.U32 R3, R3, 0x4, RZ ;  /* 0x0000000403037824 */ /* 0x000fc600078e00ff */
[----:B------:R-:W-:Y:S02]  /*0c50*/  SHF.R.S32.HI R4, RZ, 0x1f, R2 ;  /* 0x0000001fff047819 */ /* 0x000fe40000011402 */
[----:B------:R-:W-:Y:S02]  /*0c60*/  LEA.HI R11, R2, R11, RZ, 0x1 ;  /* 0x0000000b020b7211 */ /* 0x000fe400078f08ff */
[C---:B------:R-:W-:Y:S02]  /*0c70*/  LOP3.LUT R8, R4.reuse, R3, RZ, 0x3c, !PT ;  /* 0x0000000304087212 */ /* 0x040fe400078e3cff */
[----:B------:R-:W-:Y:S01]  /*0c80*/  LOP3.LUT R9, R4, R2, RZ, 0x3c, !PT ;  /* 0x0000000204097212 */ /* 0x000fe200078e3cff */
[----:B------:R-:W-:Y:S01]  /*0c90*/  IMAD.MOV R0, RZ, RZ, -R11 ;  /* 0x000000ffff007224 */ /* 0x000fe200078e0a0b */
[----:B------:R-:W-:-:S03]  /*0ca0*/  LOP3.LUT R7, R2, R7, RZ, 0x3c, !PT ;  /* 0x0000000702077212 */ /* 0x000fc600078e3cff */
[----:B------:R-:W-:Y:S01]  /*0cb0*/  @!P1 IMAD.MOV.U32 R11, RZ, RZ, R0 ;  /* 0x000000ffff0b9224 */ /* 0x000fe200078e0000 */
[----:B------:R-:W1:Y:S01]  /*0cc0*/  I2F.F64.S64 R8, R8 ;  /* 0x0000000800087312 */ /* 0x000e620000301c00 */
[----:B------:R-:W-:Y:S01]  /*0cd0*/  ISETP.GE.AND P0, PT, R7, RZ, PT ;  /* 0x000000ff0700720c */ /* 0x000fe20003f06270 */
[----:B-1----:R-:W-:-:S10]  /*0ce0*/  DMUL R14, R8, UR4 ;  /* 0x00000004080e7c28 */ /* 0x002fd40008000000 */
[----:B------:R-:W1:Y:S02]  /*0cf0*/  F2F.F32.F64 R14, R14 ;  /* 0x0000000e000e7310 */ /* 0x000e640000301000 */
[----:B01----:R-:W-:-:S07]  /*0d00*/  FSEL R10, -R14, R14, !P0 ;  /* 0x0000000e0e0a7208 */ /* 0x003fce0004000100 */
.L_x_36:
[----:B------:R-:W-:Y:S05]  /*0d10*/  BSYNC.RECONVERGENT B0 ;  /* 0x0000000000007941 */ /* 0x000fea0003800200 */
.L_x_35:
[----:B------:R-:W0:Y:S08]  /*0d20*/  LDC.64 R2, c[0x0][0x388] ;  /* 0x0000e200ff027b82 */ /* 0x000e300000000a00 */
[----:B------:R-:W1:Y:S01]  /*0d30*/  LDC.64 R6, c[0x0][0x380] ;  /* 0x0000e000ff067b82 */ /* 0x000e620000000a00 */
[----:B0-----:R-:W-:-:S05]  /*0d40*/  IMAD.WIDE R2, R5, 0x4, R2 ;  /* 0x0000000405027825 */ /* 0x001fca00078e0202 */
[----:B------:R-:W2:Y:S01]  /*0d50*/  LDG.E R8, desc[UR6][R2.64] ;  /* 0x0000000602087981 */ /* 0x000ea2000c1e1900 */
[----:B-1----:R-:W-:-:S05]  /*0d60*/  IMAD.WIDE R4, R5, 0x4, R6 ;  /* 0x0000000405047825 */ /* 0x002fca00078e0206 */
[----:B------:R-:W3:Y:S01]  /*0d70*/  LDG.E R6, desc[UR6][R4.64] ;  /* 0x0000000604067981 */ /* 0x000ee2000c1e1900 */
[----:B------:R-:W-:Y:S01]  /*0d80*/  LOP3.LUT R0, R11, 0x1, RZ, 0xc0, !PT ;  /* 0x000000010b007812 */ /* 0x000fe200078ec0ff */
[----:B------:R-:W-:-:S03]  /*0d90*/  FMUL R7, R10, R10 ;  /* 0x0000000a0a077220 */ /* 0x000fc60000400000 */
[----:B------:R-:W-:Y:S01]  /*0da0*/  ISETP.NE.U32.AND P0, PT, R0, 0x1, PT ;  /* 0x000000010000780c */ /* 0x000fe20003f05070 */
[----:B------:R-:W-:Y:S01]  /*0db0*/  FFMA R12, R7, R12, -0.0013887860113754868507 ;  /* 0xbab607ed070c7423 */ /* 0x000fe2000000000c */
[----:B------:R-:W-:Y:S02]  /*0dc0*/  IMAD.MOV.U32 R0, RZ, RZ, 0x3d2aaabb ;  /* 0x3d2aaabbff007424 */ /* 0x000fe400078e00ff */
[----:B------:R-:W-:Y:S02]  /*0dd0*/  IMAD.MOV.U32 R9, RZ, RZ, 0x3effffff ;  /* 0x3effffffff097424 */ /* 0x000fe400078e00ff */
[----:B------:R-:W-:Y:S02]  /*0de0*/  FSEL R12, R12, -0.00019574658654164522886, !P0 ;  /* 0xb94d41530c0c7808 */ /* 0x000fe40004000000 */
[----:B------:R-:W-:Y:S02]  /*0df0*/  FSEL R0, R0, 0.0083327032625675201416, !P0 ;  /* 0x3c0885e400007808 */ /* 0x000fe40004000000 */
[----:B------:R-:W-:-:S02]  /*0e00*/  FSEL R9, -R9, -0.16666662693023681641, !P0 ;  /* 0xbe2aaaa809097808 */ /* 0x000fc40004000100 */
[----:B------:R-:W-:Y:S01]  /*0e10*/  LOP3.LUT P1, RZ, R11, 0x2, RZ, 0xc0, !PT ;  /* 0x000000020bff7812 */ /* 0x000fe2000782c0ff */
[----:B------:R-:W-:Y:S01]  /*0e20*/  FFMA R12, R7, R12, R0 ;  /* 0x0000000c070c7223 */ /* 0x000fe20000000000 */
[----:B------:R-:W-:-:S03]  /*0e30*/  FSEL R0, R10, 1, P0 ;  /* 0x3f8000000a007808 */ /* 0x000fc60000000000 */
[C---:B------:R-:W-:Y:S02]  /*0e40*/  FFMA R9, R7.reuse, R12, R9 ;  /* 0x0000000c07097223 */ /* 0x040fe40000000009 */
[----:B------:R-:W-:-:S04]  /*0e50*/  FFMA R7, R7, R0, RZ ;  /* 0x0000000007077223 */ /* 0x000fc800000000ff */
[----:B------:R-:W-:-:S04]  /*0e60*/  FFMA R0, R7, R9, R0 ;  /* 0x0000000907007223 */ /* 0x000fc80000000000 */
[----:B------:R-:W-:-:S04]  /*0e70*/  @P1 FADD R0, RZ, -R0 ;  /* 0x80000000ff001221 */ /* 0x000fc80000000000 */
[C---:B--2---:R-:W-:Y:S01]  /*0e80*/  FMUL R10, R0.reuse, R8 ;  /* 0x00000008000a7220 */ /* 0x044fe20000400000 */
[----:B---3--:R-:W-:-:S03]  /*0e90*/  FMUL R9, R0, R6 ;  /* 0x0000000600097220 */ /* 0x008fc60000400000 */
[C---:B------:R-:W-:Y:S01]  /*0ea0*/  FFMA R7, R13.reuse, R6, -R10 ;  /* 0x000000060d077223 */ /* 0x040fe2000000080a */
[----:B------:R-:W-:-:S04]  /*0eb0*/  FFMA R9, R13, R8, R9 ;  /* 0x000000080d097223 */ /* 0x000fc80000000009 */
[----:B------:R-:W-:Y:S04]  /*0ec0*/  STG.E desc[UR6][R4.64], R7 ;  /* 0x0000000704007986 */ /* 0x000fe8000c101906 */
[----:B------:R-:W-:Y:S01]  /*0ed0*/  STG.E desc[UR6][R2.64], R9 ;  /* 0x0000000902007986 */ /* 0x000fe2000c101906 */
[----:B------:R-:W-:Y:S05]  /*0ee0*/  EXIT ;  /* 0x000000000000794d */ /* 0x000fea0003800000 */
        .weak           $__internal_1_$__cuda_sm20_div_rn_f64_full
        .type           $__internal_1_$__cuda_sm20_div_rn_f64_full,@function
        .size           $__internal_1_$__cuda_sm20_div_rn_f64_full,(.L_x_50 - $__internal_1_$__cuda_sm20_div_rn_f64_full)
$__internal_1_$__cuda_sm20_div_rn_f64_full:
[C---:B------:R-:W-:Y:S01]  /*0ef0*/  FSETP.GEU.AND P0, PT, |R9|.reuse, 1.469367938527859385e-39, PT ;  /* 0x001000000900780b */ /* 0x040fe20003f0e200 */
[----:B------:R-:W-:Y:S01]  /*0f00*/  IMAD.MOV.U32 R7, RZ, RZ, R13 ;  /* 0x000000ffff077224 */ /* 0x000fe200078e000d */
[C---:B------:R-:W-:Y:S01]  /*0f10*/  LOP3.LUT R2, R9.reuse, 0x800fffff, RZ, 0xc0, !PT ;  /* 0x800fffff09027812 */ /* 0x040fe200078ec0ff */
[----:B------:R-:W-:Y:S01]  /*0f20*/  IMAD.MOV.U32 R14, RZ, RZ, 0x1 ;  /* 0x00000001ff0e7424 */ /* 0x000fe200078e00ff */
[----:B------:R-:W-:Y:S01]  /*0f30*/  LOP3.LUT R13, R9, 0x7ff00000, RZ, 0xc0, !PT ;  /* 0x7ff00000090d7812 */ /* 0x000fe200078ec0ff */
[----:B------:R-:W-:Y:S01]  /*0f40*/  IMAD.MOV.U32 R6, RZ, RZ, R12 ;  /* 0x000000ffff067224 */ /* 0x000fe200078e000c */
[----:B------:R-:W-:Y:S01]  /*0f50*/  LOP3.LUT R3, R2, 0x3ff00000, RZ, 0xfc, !PT ;  /* 0x3ff0000002037812 */ /* 0x000fe200078efcff */
[----:B------:R-:W-:Y:S01]  /*0f60*/  IMAD.MOV.U32 R2, RZ, RZ, R8 ;  /* 0x000000ffff027224 */ /* 0x000fe200078e0008 */
[C---:B------:R-:W-:Y:S01]  /*0f70*/  FSETP.GEU.AND P2, PT, |R7|.reuse, 1.469367938527859385e-39, PT ;  /* 0x001000000700780b */ /* 0x040fe20003f4e200 */
[----:B------:R-:W-:Y:S01]  /*0f80*/  IMAD.MOV.U32 R12, RZ, RZ, 0x1ca00000 ;  /* 0x1ca00000ff0c7424 */ /* 0x000fe200078e00ff */
[----:B------:R-:W-:Y:S01]  /*0f90*/  LOP3.LUT R4, R7, 0x7ff00000, RZ, 0xc0, !PT ;  /* 0x7ff0000007047812 */ /* 0x000fe200078ec0ff */
[----:B------:R-:W-:Y:S01]  /*0fa0*/  IMAD.MOV.U32 R20, RZ, RZ, R13 ;  /* 0x000000ffff147224 */ /* 0x000fe200078e000d */
[----:B------:R-:W-:Y:S01]  /*0fb0*/  BSSY.RECONVERGENT B1, `(.L_x_38) ;  /* 0x000004e000017945 */ /* 0x000fe20003800200 */
[----:B------:R-:W-:Y:S01]  /*0fc0*/  @!P0 DMUL R2, R8, 8.98846567431157953865e+307 ;  /* 0x7fe0000008028828 */ /* 0x000fe20000000000 */
[----:B------:R-:W-:Y:S01]  /*0fd0*/  ISETP.GE.U32.AND P1, PT, R4, R13, PT ;  /* 0x0000000d0400720c */ /* 0x000fe20003f26070 */
[----:B------:R-:W-:-:S04]  /*0fe0*/  IMAD.MOV.U32 R21, RZ, RZ, R4 ;  /* 0x000000ffff157224 */ /* 0x000fc800078e0004 */
[----:B------:R-:W0:Y:S02]  /*0ff0*/  MUFU.RCP64H R15, R3 ;  /* 0x00000003000f7308 */ /* 0x000e240000001800 */
[----:B------:R-:W-:Y:S01]  /*1000*/  @!P2 LOP3.LUT R17, R9, 0x7ff00000, RZ, 0xc0, !PT ;  /* 0x7ff000000911a812 */ /* 0x000fe200078ec0ff */
[----:B------:R-:W-:Y:S01]  /*1010*/  @!P2 IMAD.MOV.U32 R16, RZ, RZ, RZ ;  /* 0x000000ffff10a224 */ /* 0x000fe200078e00ff */
[----:B------:R-:W-:Y:S02]  /*1020*/  @!P0 LOP3.LUT R20, R3, 0x7ff00000, RZ, 0xc0, !PT ;  /* 0x7ff0000003148812 */ /* 0x000fe400078ec0ff */
[----:B------:R-:W-:-:S03]  /*1030*/  @!P2 ISETP.GE.U32.AND P3, PT, R4, R17, PT ;  /* 0x000000110400a20c */ /* 0x000fc60003f66070 */
[----:B------:R-:W-:Y:S01]  /*1040*/  VIADD R22, R20, 0xffffffff ;  /* 0xffffffff14167836 */ /* 0x000fe20000000000 */
[----:B------:R-:W-:-:S04]  /*1050*/  @!P2 SEL R17, R12, 0x63400000, !P3 ;  /* 0x634000000c11a807 */ /* 0x000fc80005800000 */
[----:B------:R-:W-:Y:S01]  /*1060*/  @!P2 LOP3.LUT R17, R17, 0x80000000, R7, 0xf8, !PT ;  /* 0x800000001111a812 */ /* 0x000fe200078ef807 */
[----:B0-----:R-:W-:-:S03]  /*1070*/  DFMA R10, R14, -R2, 1 ;  /* 0x3ff000000e0a742b */ /* 0x001fc60000000802 */
[----:B------:R-:W-:-:S05]  /*1080*/  @!P2 LOP3.LUT R17, R17, 0x100000, RZ, 0xfc, !PT ;  /* 0x001000001111a812 */ /* 0x000fca00078efcff */
[----:B------:R-:W-:-:S08]  /*1090*/  DFMA R10, R10, R10, R10 ;  /* 0x0000000a0a0a722b */ /* 0x000fd0000000000a */
[----:B------:R-:W-:Y:S01]  /*10a0*/  DFMA R14, R14, R10, R14 ;  /* 0x0000000a0e0e722b */ /* 0x000fe2000000000e */
[----:B------:R-:W-:Y:S01]  /*10b0*/  SEL R11, R12, 0x63400000, !P1 ;  /* 0x634000000c0b7807 */ /* 0x000fe20004800000 */
[----:B------:R-:W-:-:S03]  /*10c0*/  IMAD.MOV.U32 R10, RZ, RZ, R6 ;  /* 0x000000ffff0a7224 */ /* 0x000fc600078e0006 */
[----:B------:R-:W-:-:S03]  /*10d0*/  LOP3.LUT R11, R11, 0x800fffff, R7, 0xf8, !PT ;  /* 0x800fffff0b0b7812 */ /* 0x000fc600078ef807 */
[----:B------:R-:W-:-:S03]  /*10e0*/  DFMA R18, R14, -R2, 1 ;  /* 0x3ff000000e12742b */ /* 0x000fc60000000802 */
[----:B------:R-:W-:-:S05]  /*10f0*/  @!P2 DFMA R10, R10, 2, -R16 ;  /* 0x400000000a0aa82b */ /* 0x000fca0000000810 */
[----:B------:R-:W-:-:S05]  /*1100*/  DFMA R14, R14, R18, R14 ;  /* 0x000000120e0e722b */ /* 0x000fca000000000e */
[----:B------:R-:W-:-:S03]  /*1110*/  @!P2 LOP3.LUT R21, R11, 0x7ff00000, RZ, 0xc0, !PT ;  /* 0x7ff000000b15a812 */ /* 0x000fc600078ec0ff */
[----:B------:R-:W-:Y:S02]  /*1120*/  DMUL R16, R14, R10 ;  /* 0x0000000a0e107228 */ /* 0x000fe40000000000 */
[----:B------:R-:W-:-:S05]  /*1130*/  VIADD R13, R21, 0xffffffff ;  /* 0xffffffff150d7836 */ /* 0x000fca0000000000 */
[----:B------:R-:W-:Y:S01]  /*1140*/  ISETP.GT.U32.AND P0, PT, R13, 0x7feffffe, PT ;  /* 0x7feffffe0d00780c */ /* 0x000fe20003f04070 */
[----:B------:R-:W-:-:S03]  /*1150*/  DFMA R18, R16, -R2, R10 ;  /* 0x800000021012722b */ /* 0x000fc6000000000a */
[----:B------:R-:W-:-:S05]  /*1160*/  ISETP.GT.U32.OR P0, PT, R22, 0x7feffffe, P0 ;  /* 0x7feffffe1600780c */ /* 0x000fca0000704470 */
[----:B------:R-:W-:-:S08]  /*1170*/  DFMA R14, R14, R18, R16 ;  /* 0x000000120e0e722b */ /* 0x000fd00000000010 */
[----:B------:R-:W-:Y:S05]  /*1180*/  @P0 BRA `(.L_x_39) ;  /* 0x00000000006c0947 */ /* 0x000fea0003800000 */
[----:B------:R-:W-:-:S04]  /*1190*/  LOP3.LUT R7, R9, 0x7ff00000, RZ, 0xc0, !PT ;  /* 0x7ff0000009077812 */ /* 0x000fc800078ec0ff */
[CC--:B------:R-:W-:Y:S02]  /*11a0*/  VIADDMNMX R6, R4.reuse, -R7.reuse, 0xb9600000, !PT ;  /* 0xb960000004067446 */ /* 0x0c0fe40007800907 */
[----:B------:R-:W-:Y:S02]  /*11b0*/  ISETP.GE.U32.AND P0, PT, R4, R7, PT ;  /* 0x000000070400720c */ /* 0x000fe40003f06070 */
[----:B------:R-:W-:Y:S02]  /*11c0*/  VIMNMX R6, PT, PT, R6, 0x46a00000, PT ;  /* 0x46a0000006067848 */ /* 0x000fe40003fe0100 */
[----:B------:R-:W-:-:S05]  /*11d0*/  SEL R7, R12, 0x63400000, !P0 ;  /* 0x634000000c077807 */ /* 0x000fca0004000000 */
[----:B------:R-:W-:Y:S02]  /*11e0*/  IMAD.IADD R4, R6, 0x1, -R7 ;  /* 0x0000000106047824 */ /* 0x000fe400078e0a07 */
[----:B------:R-:W-:Y:S02]  /*11f0*/  IMAD.MOV.U32 R6, RZ, RZ, RZ ;  /* 0x000000ffff067224 */ /* 0x000fe400078e00ff */
[----:B------:R-:W-:-:S06]  /*1200*/  VIADD R7, R4, 0x7fe00000 ;  /* 0x7fe0000004077836 */ /* 0x000fcc0000000000 */
[----:B------:R-:W-:-:S10]  /*1210*/  DMUL R12, R14, R6 ;  /* 0x000000060e0c7228 */ /* 0x000fd40000000000 */
[----:B------:R-:W-:-:S13]  /*1220*/  FSETP.GTU.AND P0, PT, |R13|, 1.469367938527859385e-39, PT ;  /* 0x001000000d00780b */ /* 0x000fda0003f0c200 */
[----:B------:R-:W-:Y:S05]  /*1230*/  @P0 BRA `(.L_x_40) ;  /* 0x0000000000940947 */ /* 0x000fea0003800000 */
[----:B------:R-:W-:Y:S01]  /*1240*/  DFMA R2, R14, -R2, R10 ;  /* 0x800000020e02722b */ /* 0x000fe2000000000a */
[----:B------:R-:W-:-:S09]  /*1250*/  IMAD.MOV.U32 R6, RZ, RZ, RZ ;  /* 0x000000ffff067224 */ /* 0x000fd200078e00ff */
[C---:B------:R-:W-:Y:S02]  /*1260*/  FSETP.NEU.AND P0, PT, R3.reuse, RZ, PT ;  /* 0x000000ff0300720b */ /* 0x040fe40003f0d000 */
[----:B------:R-:W-:-:S04]  /*1270*/  LOP3.LUT R9, R3, 0x80000000, R9, 0x48, !PT ;  /* 0x8000000003097812 */ /* 0x000fc800078e4809 */
[----:B------:R-:W-:-:S07]  /*1280*/  LOP3.LUT R7, R9, R7, RZ, 0xfc, !PT ;  /* 0x0000000709077212 */ /* 0x000fce00078efcff */
[----:B------:R-:W-:Y:S05]  /*1290*/  @!P0 BRA `(.L_x_40) ;  /* 0x00000000007c8947 */ /* 0x000fea0003800000 */
[----:B------:R-:W-:Y:S01]  /*12a0*/  IMAD.MOV R3, RZ, RZ, -R4 ;  /* 0x000000ffff037224 */ /* 0x000fe200078e0a04 */
[----:B------:R-:W-:Y:S01]  /*12b0*/  DMUL.RP R6, R14, R6 ;  /* 0x000000060e067228 */ /* 0x000fe20000008000 */
[----:B------:R-:W-:-:S06]  /*12c0*/  IMAD.MOV.U32 R2, RZ, RZ, RZ ;  /* 0x000000ffff027224 */ /* 0x000fcc00078e00ff */
[----:B------:R-:W-:-:S03]  /*12d0*/  DFMA R2, R12, -R2, R14 ;  /* 0x800000020c02722b */ /* 0x000fc6000000000e */
[----:B------:R-:W-:-:S03]  /*12e0*/  LOP3.LUT R9, R7, R9, RZ, 0x3c, !PT ;  /* 0x0000000907097212 */ /* 0x000fc600078e3cff */
[----:B------:R-:W-:-:S04]  /*12f0*/  IADD3 R2, PT, PT, -R4, -0x43300000, RZ ;  /* 0xbcd0000004027810 */ /* 0x000fc80007ffe1ff */
[----:B------:R-:W-:-:S04]  /*1300*/  FSETP.NEU.AND P0, PT, |R3|, R2, PT ;  /* 0x000000020300720b */ /* 0x000fc80003f0d200 */
[----:B------:R-:W-:Y:S02]  /*1310*/  FSEL R12, R6, R12, !P0 ;  /* 0x0000000c060c7208 */ /* 0x000fe40004000000 */
[----:B------:R-:W-:Y:S01]  /*1320*/  FSEL R13, R9, R13, !P0 ;  /* 0x0000000d090d7208 */ /* 0x000fe20004000000 */
[----:B------:R-:W-:Y:S06]  /*1330*/  BRA `(.L_x_40) ;  /* 0x0000000000547947 */ /* 0x000fec0003800000 */
.L_x_39:
[----:B------:R-:W-:-:S14]  /*1340*/  DSETP.NAN.AND P0, PT, R6, R6, PT ;  /* 0x000000060600722a */ /* 0x000fdc0003f08000 */
[----:B------:R-:W-:Y:S05]  /*1350*/  @P0 BRA `(.L_x_41) ;  /* 0x0000000000440947 */ /* 0x000fea0003800000 */
[----:B------:R-:W-:-:S14]  /*1360*/  DSETP.NAN.AND P0, PT, R8, R8, PT ;  /* 0x000000080800722a */ /* 0x000fdc0003f08000 */
[----:B------:R-:W-:Y:S05]  /*1370*/  @P0 BRA `(.L_x_42) ;  /* 0x0000000000300947 */ /* 0x000fea0003800000 */
[----:B------:R-:W-:Y:S01]  /*1380*/  ISETP.NE.AND P0, PT, R21, R20, PT ;  /* 0x000000141500720c */ /* 0x000fe20003f05270 */
[----:B------:R-:W-:Y:S02]  /*1390*/  IMAD.MOV.U32 R12, RZ, RZ, 0x0 ;  /* 0x00000000ff0c7424 */ /* 0x000fe400078e00ff */
[----:B------:R-:W-:-:S10]  /*13a0*/  IMAD.MOV.U32 R13, RZ, RZ, -0x80000 ;  /* 0xfff80000ff0d7424 */ /* 0x000fd400078e00ff */
[----:B------:R-:W-:Y:S05]  /*13b0*/  @!P0 BRA `(.L_x_40) ;  /* 0x0000000000348947 */ /* 0x000fea0003800000 */
[----:B------:R-:W-:Y:S02]  /*13c0*/  ISETP.NE.AND P0, PT, R21, 0x7ff00000, PT ;  /* 0x7ff000001500780c */ /* 0x000fe40003f05270 */
[----:B------:R-:W-:Y:S02]  /*13d0*/  LOP3.LUT R13, R7, 0x80000000, R9, 0x48, !PT ;  /* 0x80000000070d7812 */ /* 0x000fe400078e4809 */
[----:B------:R-:W-:-:S13]  /*13e0*/  ISETP.EQ.OR P0, PT, R20, RZ, !P0 ;  /* 0x000000ff1400720c */ /* 0x000fda0004702670 */
[----:B------:R-:W-:Y:S01]  /*13f0*/  @P0 LOP3.LUT R2, R13, 0x7ff00000, RZ, 0xfc, !PT ;  /* 0x7ff000000d020812 */ /* 0x000fe200078efcff */
[----:B------:R-:W-:Y:S02]  /*1400*/  @!P0 IMAD.MOV.U32 R12, RZ, RZ, RZ ;  /* 0x000000ffff0c8224 */ /* 0x000fe400078e00ff */
[----:B------:R-:W-:Y:S02]  /*1410*/  @P0 IMAD.MOV.U32 R12, RZ, RZ, RZ ;  /* 0x000000ffff0c0224 */ /* 0x000fe400078e00ff */
[----:B------:R-:W-:Y:S01]  /*1420*/  @P0 IMAD.MOV.U32 R13, RZ, RZ, R2 ;  /* 0x000000ffff0d0224 */ /* 0x000fe200078e0002 */
[----:B------:R-:W-:Y:S06]  /*1430*/  BRA `(.L_x_40) ;  /* 0x0000000000147947 */ /* 0x000fec0003800000 */
.L_x_42:
[----:B------:R-:W-:Y:S01]  /*1440*/  LOP3.LUT R13, R9, 0x80000, RZ, 0xfc, !PT ;  /* 0x00080000090d7812 */ /* 0x000fe200078efcff */
[----:B------:R-:W-:Y:S01]  /*1450*/  IMAD.MOV.U32 R12, RZ, RZ, R8 ;  /* 0x000000ffff0c7224 */ /* 0x000fe200078e0008 */
[----:B------:R-:W-:Y:S06]  /*1460*/  BRA `(.L_x_40) ;  /* 0x0000000000087947 */ /* 0x000fec0003800000 */
.L_x_41:
[----:B------:R-:W-:Y:S01]  /*1470*/  LOP3.LUT R13, R7, 0x80000, RZ, 0xfc, !PT ;  /* 0x00080000070d7812 */ /* 0x000fe200078efcff */
[----:B------:R-:W-:-:S07]  /*1480*/  IMAD.MOV.U32 R12, RZ, RZ, R6 ;  /* 0x000000ffff0c7224 */ /* 0x000fce00078e0006 */
.L_x_40:
[----:B------:R-:W-:Y:S05]  /*1490*/  BSYNC.RECONVERGENT B1 ;  /* 0x0000000000017941 */ /* 0x000fea0003800200 */
.L_x_38:
[----:B------:R-:W-:Y:S02]  /*14a0*/  IMAD.MOV.U32 R2, RZ, RZ, R0 ;  /* 0x000000ffff027224 */ /* 0x000fe400078e0000 */
[----:B------:R-:W-:-:S04]  /*14b0*/  IMAD.MOV.U32 R3, RZ, RZ, 0x0 ;  /* 0x00000000ff037424 */ /* 0x000fc800078e00ff */
[----:B------:R-:W-:Y:S05]  /*14c0*/  RET.REL.NODEC R2 `(_Z9applyRoPEPfS_ii) ;  /* 0xffffffe802cc7950 */ /* 0x000fea0003c3ffff */
.L_x_43:
        /* <DEDUP_REMOVED lines=11> */
.L_x_50:


//--------------------- .text._Z6matMulPfS_S_iii  --------------------------
	.section	.text._Z6matMulPfS_S_iii,"ax",@progbits
	.align	128
        .global         _Z6matMulPfS_S_iii
        .type           _Z6matMulPfS_S_iii,@function
        .size           _Z6matMulPfS_S_iii,(.L_x_54 - _Z6matMulPfS_S_iii)
        .other          _Z6matMulPfS_S_iii,@"STO_CUDA_ENTRY STV_DEFAULT"
_Z6matMulPfS_S_iii:
.text._Z6matMulPfS_S_iii:
[----:B------:R-:W-:Y:S01]  /*0000*/  LDC R1, c[0x0][0x37c] ;  /* 0x0000df00ff017b82 */ /* 0x000fe20000000800 */
[----:B------:R-:W0:Y:S07]  /*0010*/  S2R R0, SR_CTAID.X ;  /* 0x0000000000007919 */ /* 0x000e2e0000002500 */
[----:B------:R-:W1:Y:S01]  /*0020*/  LDC R17, c[0x0][0x3a0] ;  /* 0x0000e800ff117b82 */ /* 0x000e620000000800 */
[----:B------:R-:W2:Y:S01]  /*0030*/  LDCU UR4, c[0x0][0x398] ;  /* 0x00007300ff0477ac */ /* 0x000ea20008000800 */
[----:B------:R-:W0:Y:S01]  /*0040*/  S2R R5, SR_TID.X ;  /* 0x0000000000057919 */ /* 0x000e220000002100 */
[----:B------:R-:W3:Y:S01]  /*0050*/  S2R R16, SR_CTAID.Y ;  /* 0x0000000000107919 */ /* 0x000ee20000002600 */
[----:B------:R-:W3:Y:S01]  /*0060*/  S2R R3, SR_TID.Y ;  /* 0x0000000000037919 */ /* 0x000ee20000002200 */
[----:B0-----:R-:W-:-:S04]  /*0070*/  LEA R0, R0, R5, 0x4 ;  /* 0x0000000500007211 */ /* 0x001fc800078e20ff */
[----:B-1----:R-:W-:Y:S02]  /*0080*/  ISETP.GE.AND P0, PT, R0, R17, PT ;  /* 0x000000110000720c */ /* 0x002fe40003f06270 */
[----:B---3--:R-:W-:-:S04]  /*0090*/  LEA R16, R16, R3, 0x4 ;  /* 0x0000000310107211 */ /* 0x008fc800078e20ff */
[----:B--2---:R-:W-:-:S13]  /*00a0*/  ISETP.GE.OR P0, PT, R16, UR4, P0 ;  /* 0x0000000410007c0c */ /* 0x004fda0008706670 */
[----:B------:R-:W-:Y:S05]  /*00b0*/  @P0 EXIT ;  /* 0x000000000000094d */ /* 0x000fea0003800000 */
[----:B------:R-:W0:Y:S01]  /*00c0*/  LDC R19, c[0x0][0x39c] ;  /* 0x0000e700ff137b82 */ /* 0x000e220000000800 */
[----:B------:R-:W1:Y:S01]  /*00d0*/  LDCU.64 UR4, c[0x0][0x358] ;  /* 0x00006b00ff0477ac */ /* 0x000e620008000a00 */
[----:B------:R-:W-:Y:S01]  /*00e0*/  HFMA2 R24, -RZ, RZ, 0, 0 ;  /* 0x00000000ff187431 */ /* 0x000fe200000001ff */
[----:B0-----:R-:W-:-:S13]  /*00f0*/  ISETP.GE.AND P0, PT, R19, 0x1, PT ;  /* 0x000000011300780c */ /* 0x001fda0003f06270 */
[----:B-1----:R-:W-:Y:S05]  /*0100*/  @!P0 BRA `(.L_x_44) ;  /* 0x0000000400e08947 */ /* 0x002fea0003800000 */
[C---:B------:R-:W-:Y:S01]  /*0110*/  ISETP.GE.U32.AND P1, PT, R19.reuse, 0x8, PT ;  /* 0x000000081300780c */ /* 0x040fe20003f26070 */
[----:B------:R-:W-:Y:S01]  /*0120*/  IMAD R20, R16, R19, RZ ;  /* 0x0000001310147224 */ /* 0x000fe200078e02ff */
[----:B------:R-:W-:Y:S02]  /*0130*/  LOP3.LUT R27, R19, 0x7, RZ, 0xc0, !PT ;  /* 0x00000007131b7812 */ /* 0x000fe400078ec0ff */
[----:B------:R-:W-:Y:S02]  /*0140*/  MOV R24, RZ ;  /* 0x000000ff00187202 */ /* 0x000fe40000000f00 */
[----:B------:R-:W-:Y:S02]  /*0150*/  ISETP.NE.AND P0, PT, R27, RZ, PT ;  /* 0x000000ff1b00720c */ /* 0x000fe40003f05270 */
[----:B------:R-:W-:-:S05]  /*0160*/  MOV R21, RZ ;  /* 0x000000ff00157202 */ /* 0x000fca0000000f00 */
[----:B------:R-:W-:Y:S06]  /*0170*/  @!P1 BRA `(.L_x_45) ;  /* 0x0000000000c49947 */ /* 0x000fec0003800000 */
[----:B------:R-:W0:Y:S01]  /*0180*/  LDC.64 R2, c[0x0][0x380] ;  /* 0x0000e000ff027b82 */ /* 0x000e220000000a00 */
[----:B------:R-:W-:Y:S02]  /*0190*/  LOP3.LUT R21, R19, 0x7ffffff8, RZ, 0xc0, !PT ;  /* 0x7ffffff813157812 */ /* 0x000fe400078ec0ff */
[----:B------:R-:W-:Y:S02]  /*01a0*/  MOV R24, RZ ;  /* 0x000000ff00187202 */ /* 0x000fe40000000f00 */
[----:B------:R-:W-:Y:S02]  /*01b0*/  MOV R18, R0 ;  /* 0x0000000000127202 */ /* 0x000fe40000000f00 */
[----:B------:R-:W-:Y:S01]  /*01c0*/  IADD3 R22, PT, PT, -R21, RZ, RZ ;  /* 0x000000ff15167210 */ /* 0x000fe20007ffe1ff */
[----:B0-----:R-:W-:-:S03]  /*01d0*/  IMAD.WIDE.U32 R2, R20, 0x4, R2 ;  /* 0x0000000414027825 */ /* 0x001fc600078e0002 */
[----:B------:R-:W-:-:S04]  /*01e0*/  IADD3 R4, P1, PT, R2, 0x10, RZ ;  /* 0x0000001002047810 */ /* 0x000fc80007f3e0ff */
[----:B------:R-:W-:-:S09]  /*01f0*/  IADD3.X R5, PT, PT, RZ, R3, RZ, P1, !PT ;  /* 0x00000003ff057210 */ /* 0x000fd20000ffe4ff */
.L_x_46:
[----:B------:R-:W0:Y:S01]  /*0200*/  LDC.64 R14, c[0x0][0x388] ;  /* 0x0000e200ff0e7b82 */ /* 0x000e220000000a00 */
[----:B------:R-:W-:Y:S02]  /*0210*/  MOV R2, R4 ;  /* 0x0000000400027202 */ /* 0x000fe40000000f00 */
[----:B------:R-:W-:-:S05]  /*0220*/  MOV R3, R5 ;  /* 0x0000000500037202 */ /* 0x000fca0000000f00 */
[----:B------:R-:W2:Y:S04]  /*0230*/  LDG.E R25, desc[UR4][R2.64+-0x10] ;  /* 0xfffff00402197981 */ /* 0x000ea8000c1e1900 */
[----:B------:R-:W3:Y:S04]  /*0240*/  LDG.E R23, desc[UR4][R2.64+-0xc] ;  /* 0xfffff40402177981 */ /* 0x000ee8000c1e1900 */
[----:B------:R-:W4:Y:S04]  /*0250*/  LDG.E R29, desc[UR4][R2.64+-0x8] ;  /* 0xfffff804021d7981 */ /* 0x000f28000c1e1900 */
[----:B------:R-:W5:Y:S01]  /*0260*/  LDG.E R28, desc[UR4][R2.64+-0x4] ;  /* 0xfffffc04021c7981 */ /* 0x000f62000c1e1900 */
[----:B0-----:R-:W-:-:S05]  /*0270*/  IMAD.WIDE R14, R18, 0x4, R14 ;  /* 0x00000004120e7825 */ /* 0x001fca00078e020e */
[----:B------:R0:W2:Y:S01]  /*0280*/  LDG.E R26, desc[UR4][R14.64] ;  /* 0x000000040e1a7981 */ /* 0x0000a2000c1e1900 */
[----:B------:R-:W-:-:S04]  /*0290*/  IMAD.WIDE R12, R17, 0x4, R14 ;  /* 0x00000004110c7825 */ /* 0x000fc800078e020e */
[C---:B------:R-:W-:Y:S02]  /*02a0*/  IMAD.WIDE R4, R17.reuse, 0x4, R12 ;  /* 0x0000000411047825 */ /* 0x040fe400078e020c */
[----:B------:R-:W3:Y:S02]  /*02b0*/  LDG.E R12, desc[UR4][R12.64] ;  /* 0x000000040c0c7981 */ /* 0x000ee4000c1e1900 */
[C---:B------:R-:W-:Y:S02]  /*02c0*/  IMAD.WIDE R8, R17.reuse, 0x4, R4 ;  /* 0x0000000411087825 */ /* 0x040fe400078e0204 */
[----:B------:R-:W4:Y:S02]  /*02d0*/  LDG.E R4, desc[UR4][R4.64] ;  /* 0x0000000404047981 */ /* 0x000f24000c1e1900 */
[C---:B------:R-:W-:Y:S02]  /*02e0*/  IMAD.WIDE R6, R17.reuse, 0x4, R8 ;  /* 0x0000000411067825 */ /* 0x040fe400078e0208 */
[----:B------:R-:W5:Y:S02]  /*02f0*/  LDG.E R8, desc[UR4][R8.64] ;  /* 0x0000000408087981 */ /* 0x000f64000c1e1900 */
[----:B------:R-:W-:-:S02]  /*0300*/  IMAD.WIDE R10, R17, 0x4, R6 ;  /* 0x00000004110a7825 */ /* 0x000fc400078e0206 */
[----:B------:R-:W5:Y:S04]  /*0310*/  LDG.E R5, desc[UR4][R2.64] ;  /* 0x0000000402057981 */ /* 0x000f68000c1e1900 */
[----:B------:R-:W5:Y:S01]  /*0320*/  LDG.E R6, desc[UR4][R6.64] ;  /* 0x0000000406067981 */ /* 0x000f62000c1e1900 */
[----:B0-----:R-:W-:-:S03]  /*0330*/  IMAD.WIDE R14, R17, 0x4, R10 ;  /* 0x00000004110e7825 */ /* 0x001fc600078e020a */
[----:B------:R-:W5:Y:S04]  /*0340*/  LDG.E R10, desc[UR4][R10.64] ;  /* 0x000000040a0a7981 */ /* 0x000f68000c1e1900 */
[----:B------:R-:W5:Y:S04]  /*0350*/  LDG.E R13, desc[UR4][R14.64] ;  /* 0x000000040e0d7981 */ /* 0x000f68000c1e1900 */
[----:B------:R-:W5:Y:S04]  /*0360*/  LDG.E R7, desc[UR4][R2.64+0x4] ;  /* 0x0000040402077981 */ /* 0x000f68000c1e1900 */
[----:B------:R-:W5:Y:S01]  /*0370*/  LDG.E R9, desc[UR4][R2.64+0xc] ;  /* 0x00000c0402097981 */ /* 0x000f62000c1e1900 */
[----:B--2---:R-:W-:Y:S01]  /*0380*/  FFMA R26, R25, R26, R24 ;  /* 0x0000001a191a7223 */ /* 0x004fe20000000018 */
[----:B------:R-:W-:-:S02]  /*0390*/  IMAD.WIDE R24, R17, 0x4, R14 ;  /* 0x0000000411187825 */ /* 0x000fc400078e020e */
[----:B------:R-:W2:Y:S04]  /*03a0*/  LDG.E R14, desc[UR4][R2.64+0x8] ;  /* 0x00000804020e7981 */ /* 0x000ea8000c1e1900 */
[----:B------:R-:W2:Y:S01]  /*03b0*/  LDG.E R24, desc[UR4][R24.64] ;  /* 0x0000000418187981 */ /* 0x000ea2000c1e1900 */
[----:B---3--:R-:W-:Y:S01]  /*03c0*/  FFMA R12, R23, R12, R26 ;  /* 0x0000000c170c7223 */ /* 0x008fe2000000001a */
[----:B------:R-:W-:-:S03]  /*03d0*/  IADD3 R22, PT, PT, R22, 0x8, RZ ;  /* 0x0000000816167810 */ /* 0x000fc60007ffe0ff */
[----:B----4-:R-:W-:Y:S01]  /*03e0*/  FFMA R29, R29, R4, R12 ;  /* 0x000000041d1d7223 */ /* 0x010fe2000000000c */
[----:B------:R-:W-:-:S03]  /*03f0*/  ISETP.NE.AND P1, PT, R22, RZ, PT ;  /* 0x000000ff1600720c */ /* 0x000fc60003f25270 */
[----:B-----5:R-:W-:Y:S01]  /*0400*/  FFMA R8, R28, R8, R29 ;  /* 0x000000081c087223 */ /* 0x020fe2000000001d */
[----:B------:R-:W-:-:S03]  /*0410*/  IADD3 R4, P2, PT, R2, 0x20, RZ ;  /* 0x0000002002047810 */ /* 0x000fc60007f5e0ff */
[----:B------:R-:W-:Y:S01]  /*0420*/  FFMA R6, R5, R6, R8 ;  /* 0x0000000605067223 */ /* 0x000fe20000000008 */
[----:B------:R-:W-:Y:S02]  /*0430*/  IADD3.X R5, PT, PT, RZ, R3, RZ, P2, !PT ;  /* 0x00000003ff057210 */ /* 0x000fe400017fe4ff */
[----:B------:R-:W-:Y:S01]  /*0440*/  LEA R18, R17, R18, 0x3 ;  /* 0x0000001211127211 */ /* 0x000fe200078e18ff */
[----:B------:R-:W-:-:S04]  /*0450*/  FFMA R7, R7, R10, R6 ;  /* 0x0000000a07077223 */ /* 0x000fc80000000006 */
[----:B--2---:R-:W-:-:S04]  /*0460*/  FFMA R14, R14, R13, R7 ;  /* 0x0000000d0e0e7223 */ /* 0x004fc80000000007 */
[----:B------:R-:W-:Y:S01]  /*0470*/  FFMA R24, R9, R24, R14 ;  /* 0x0000001809187223 */ /* 0x000fe2000000000e */
[----:B------:R-:W-:Y:S06]  /*0480*/  @P1 BRA `(.L_x_46) ;  /* 0xfffffffc005c1947 */ /* 0x000fec000383ffff */
.L_x_45:
[----:B------:R-:W-:Y:S05]  /*0490*/  @!P0 BRA `(.L_x_44) ;  /* 0x0000000000fc8947 */ /* 0x000fea0003800000 */
[----:B------:R-:W-:Y:S02]  /*04a0*/  ISETP.GE.U32.AND P1, PT, R27, 0x4, PT ;  /* 0x000000041b00780c */ /* 0x000fe40003f26070 */
[----:B------:R-:W-:-:S04]  /*04b0*/  LOP3.LUT R14, R19, 0x3, RZ, 0xc0, !PT ;  /* 0x00000003130e7812 */ /* 0x000fc800078ec0ff */
[----:B------:R-:W-:-:S07]  /*04c0*/  ISETP.NE.AND P0, PT, R14, RZ, PT ;  /* 0x000000ff0e00720c */ /* 0x000fce0003f05270 */
[----:B------:R-:W-:Y:S06]  /*04d0*/  @!P1 BRA `(.L_x_47) ;  /* 0x00000000006c9947 */ /* 0x000fec0003800000 */
[----:B------:R-:W0:Y:S01]  /*04e0*/  LDC.64 R4, c[0x0][0x388] ;  /* 0x0000e200ff047b82 */ /* 0x000e220000000a00 */
[----:B------:R-:W1:Y:S01]  /*04f0*/  LDCU.64 UR6, c[0x0][0x380] ;  /* 0x00007000ff0677ac */ /* 0x000e620008000a00 */
[----:B------:R-:W-:Y:S01]  /*0500*/  IMAD R7, R21, R17, R0 ;  /* 0x0000001115077224 */ /* 0x000fe200078e0200 */
[CC--:B------:R-:W-:Y:S02]  /*0510*/  IADD3 R3, PT, PT, R20.reuse, R21.reuse, RZ ;  /* 0x0000001514037210 */ /* 0x0c0fe40007ffe0ff */
[----:B------:R-:W-:-:S03]  /*0520*/  IADD3 R8, P1, PT, R20, R21, RZ ;  /* 0x0000001514087210 */ /* 0x000fc60007f3e0ff */
[----:B------:R-:W2:Y:S01]  /*0530*/  LDC.64 R12, c[0x0][0x380] ;  /* 0x0000e000ff0c7b82 */ /* 0x000ea20000000a00 */
[----:B0-----:R-:W-:-:S04]  /*0540*/  IMAD.WIDE R4, R7, 0x4, R4 ;  /* 0x0000000407047825 */ /* 0x001fc800078e0204 */
[----:B------:R-:W-:Y:S02]  /*0550*/  IMAD.WIDE R6, R17, 0x4, R4 ;  /* 0x0000000411067825 */ /* 0x000fe400078e0204 */
[----:B------:R-:W3:Y:S02]  /*0560*/  LDG.E R4, desc[UR4][R4.64] ;  /* 0x0000000404047981 */ /* 0x000ee4000c1e1900 */
[----:B--2---:R-:W-:Y:S01]  /*0570*/  IMAD.WIDE.U32 R12, R3, 0x4, R12 ;  /* 0x00000004030c7825 */ /* 0x004fe200078e000c */
[----:B------:R-:W-:Y:S02]  /*0580*/  IADD3.X R3, PT, PT, RZ, RZ, RZ, P1, !PT ;  /* 0x000000ffff037210 */ /* 0x000fe40000ffe4ff */
[----:B-1----:R-:W-:-:S03]  /*0590*/  LEA R2, P1, R8, UR6, 0x2 ;  /* 0x0000000608027c11 */ /* 0x002fc6000f8210ff */
[----:B------:R-:W3:Y:S01]  /*05a0*/  LDG.E R13, desc[UR4][R12.64] ;  /* 0x000000040c0d7981 */ /* 0x000ee2000c1e1900 */
[----:B------:R-:W-:Y:S01]  /*05b0*/  LEA.HI.X R3, R8, UR7, R3, 0x2, P1 ;  /* 0x0000000708037c11 */ /* 0x000fe200088f1403 */
[C---:B------:R-:W-:Y:S02]  /*05c0*/  IMAD.WIDE R8, R17.reuse, 0x4, R6 ;  /* 0x0000000411087825 */ /* 0x040fe400078e0206 */
[----:B------:R-:W2:Y:S04]  /*05d0*/  LDG.E R6, desc[UR4][R6.64] ;  /* 0x0000000406067981 */ /* 0x000ea8000c1e1900 */
[----:B------:R-:W2:Y:S01]  /*05e0*/  LDG.E R15, desc[UR4][R2.64+0x4] ;  /* 0x00000404020f7981 */ /* 0x000ea2000c1e1900 */
[----:B------:R-:W-:-:S03]  /*05f0*/  IMAD.WIDE R10, R17, 0x4, R8 ;  /* 0x00000004110a7825 */ /* 0x000fc600078e0208 */
        /* <DEDUP_REMOVED lines=9> */
.L_x_47:
[----:B------:R-:W-:Y:S05]  /*0690*/  @!P0 BRA `(.L_x_44) ;  /* 0x00000000007c8947 */ /* 0x000fea0003800000 */
[----:B------:R-:W-:Y:S01]  /*06a0*/  ISETP.NE.AND P1, PT, R14, 0x1, PT ;  /* 0x000000010e00780c */ /* 0x000fe20003f25270 */
[----:B------:R-:W0:Y:S01]  /*06b0*/  LDC.64 R10, c[0x0][0x380] ;  /* 0x0000e000ff0a7b82 */ /* 0x000e220000000a00 */
[----:B------:R-:W-:-:S04]  /*06c0*/  LOP3.LUT R19, R19, 0x1, RZ, 0xc0, !PT ;  /* 0x0000000113137812 */ /* 0x000fc800078ec0ff */
[----:B------:R-:W-:-:S03]  /*06d0*/  ISETP.NE.U32.AND P0, PT, R19, 0x1, PT ;  /* 0x000000011300780c */ /* 0x000fc60003f05070 */
[----:B------:R-:W1:Y:S04]  /*06e0*/  LDC.64 R8, c[0x0][0x388] ;  /* 0x0000e200ff087b82 */ /* 0x000e680000000a00 */
[CC--:B------:R-:W-:Y:S02]  /*06f0*/  @P1 IADD3 R13, PT, PT, R20.reuse, R21.reuse, RZ ;  /* 0x00000015140d1210 */ /* 0x0c0fe40007ffe0ff */
[----:B------:R-:W-:Y:S02]  /*0700*/  @P1 IADD3 R12, P2, PT, R20, R21, RZ ;  /* 0x00000015140c1210 */ /* 0x000fe40007f5e0ff */
[----:B------:R-:W2:Y:S02]  /*0710*/  @P1 LDC.64 R2, c[0x0][0x380] ;  /* 0x0000e000ff021b82 */ /* 0x000ea40000000a00 */
[----:B------:R-:W-:-:S06]  /*0720*/  @P1 IADD3.X R14, PT, PT, RZ, RZ, RZ, P2, !PT ;  /* 0x000000ffff0e1210 */ /* 0x000fcc00017fe4ff */
[----:B------:R-:W3:Y:S01]  /*0730*/  LDC.64 R4, c[0x0][0x380] ;  /* 0x0000e000ff047b82 */ /* 0x000ee20000000a00 */
[----:B0-----:R-:W-:-:S04]  /*0740*/  @P1 IMAD.WIDE.U32 R10, R13, 0x4, R10 ;  /* 0x000000040d0a1825 */ /* 0x001fc800078e000a */
[C---:B------:R-:W-:Y:S01]  /*0750*/  @P1 IMAD R13, R21.reuse, R17, R0 ;  /* 0x00000011150d1224 */ /* 0x040fe200078e0200 */
[----:B------:R-:W-:Y:S01]  /*0760*/  @P1 IADD3 R21, PT, PT, R21, 0x2, RZ ;  /* 0x0000000215151810 */ /* 0x000fe20007ffe0ff */
[----:B------:R-:W4:Y:S01]  /*0770*/  @P1 LDG.E R11, desc[UR4][R10.64] ;  /* 0x000000040a0b1981 */ /* 0x000f22000c1e1900 */
[----:B------:R-:W0:Y:S01]  /*0780*/  LDC.64 R6, c[0x0][0x388] ;  /* 0x0000e200ff067b82 */ /* 0x000e220000000a00 */
[----:B-1----:R-:W-:Y:S01]  /*0790*/  @P1 IMAD.WIDE R8, R13, 0x4, R8 ;  /* 0x000000040d081825 */ /* 0x002fe200078e0208 */
[----:B------:R-:W-:Y:S02]  /*07a0*/  @!P0 IADD3 R15, PT, PT, R20, R21, RZ ;  /* 0x00000015140f8210 */ /* 0x000fe40007ffe0ff */
[----:B--2---:R-:W-:Y:S01]  /*07b0*/  @P1 LEA R2, P2, R12, R2, 0x2 ;  /* 0x000000020c021211 */ /* 0x004fe200078410ff */
[----:B------:R-:W-:-:S03]  /*07c0*/  @!P0 IMAD R21, R21, R17, R0 ;  /* 0x0000001115158224 */ /* 0x000fc600078e0200 */
[----:B------:R-:W-:Y:S01]  /*07d0*/  @P1 LEA.HI.X R3, R12, R3, R14, 0x2, P2 ;  /* 0x000000030c031211 */ /* 0x000fe200010f140e */
[----:B------:R-:W-:Y:S01]  /*07e0*/  @P1 IMAD.WIDE R12, R17, 0x4, R8 ;  /* 0x00000004110c1825 */ /* 0x000fe200078e0208 */
[----:B------:R-:W4:Y:S03]  /*07f0*/  @P1 LDG.E R14, desc[UR4][R8.64] ;  /* 0x00000004080e1981 */ /* 0x000f26000c1e1900 */
[----:B---3--:R-:W-:Y:S01]  /*0800*/  @!P0 IMAD.WIDE.U32 R4, R15, 0x4, R4 ;  /* 0x000000040f048825 */ /* 0x008fe200078e0004 */
[----:B------:R-:W2:Y:S04]  /*0810*/  @P1 LDG.E R2, desc[UR4][R2.64+0x4] ;  /* 0x0000040402021981 */ /* 0x000ea8000c1e1900 */
[----:B------:R-:W2:Y:S01]  /*0820*/  @P1 LDG.E R12, desc[UR4][R12.64] ;  /* 0x000000040c0c1981 */ /* 0x000ea2000c1e1900 */
[----:B0-----:R-:W-:-:S03]  /*0830*/  @!P0 IMAD.WIDE R6, R21, 0x4, R6 ;  /* 0x0000000415068825 */ /* 0x001fc600078e0206 */
[----:B------:R-:W3:Y:S04]  /*0840*/  @!P0 LDG.E R5, desc[UR4][R4.64] ;  /* 0x0000000404058981 */ /* 0x000ee8000c1e1900 */
[----:B------:R-:W3:Y:S01]  /*0850*/  @!P0 LDG.E R6, desc[UR4][R6.64] ;  /* 0x0000000406068981 */ /* 0x000ee2000c1e1900 */
[----:B----4-:R-:W-:-:S04]  /*0860*/  @P1 FFMA R11, R11, R14, R24 ;  /* 0x0000000e0b0b1223 */ /* 0x010fc80000000018 */
[----:B--2---:R-:W-:-:S04]  /*0870*/  @P1 FFMA R24, R2, R12, R11 ;  /* 0x0000000c02181223 */ /* 0x004fc8000000000b */
[----:B---3--:R-:W-:-:S07]  /*0880*/  @!P0 FFMA R24, R5, R6, R24 ;  /* 0x0000000605188223 */ /* 0x008fce0000000018 */
.L_x_44:
[----:B------:R-:W0:Y:S01]  /*0890*/  LDC.64 R2, c[0x0][0x390] ;  /* 0x0000e400ff027b82 */ /* 0x000e220000000a00 */
[----:B------:R-:W-:-:S04]  /*08a0*/  IMAD R17, R16, R17, R0 ;  /* 0x0000001110117224 */ /* 0x000fc800078e0200 */
[----:B0-----:R-:W-:-:S05]  /*08b0*/  IMAD.WIDE R2, R17, 0x4, R2 ;  /* 0x0000000411027825 */ /* 0x001fca00078e0202 */
[----:B------:R-:W-:Y:S01]  /*08c0*/  STG.E desc[UR4][R2.64], R24 ;  /* 0x0000001802007986 */ /* 0x000fe2000c101904 */
[----:B------:R-:W-:Y:S05]  /*08d0*/  EXIT ;  /* 0x000000000000794d */ /* 0x000fea0003800000 */
.L_x_48:
        /* <DEDUP_REMOVED lines=10> */
.L_x_54:


//--------------------- .nv.global.init           --------------------------
	.section	.nv.global.init,"aw",@progbits
	.align	4
.nv.global.init:
	.type		__cudart_i2opi_f,@object
	.size		__cudart_i2opi_f,(.L_0 - __cudart_i2opi_f)
__cudart_i2opi_f:
        /*0000*/ 	.byte	0x41, 0x90, 0x43, 0x3c, 0x99, 0x95, 0x62, 0xdb, 0xc0, 0xdd, 0x34, 0xf5, 0xd1, 0x57, 0x27, 0xfc
        /*0010*/ 	.byte	0x29, 0x15, 0x44, 0x4e, 0x6e, 0x83, 0xf9, 0xa2
.L_0:


//--------------------- .nv.shared.reserved.0     --------------------------
	.section	.nv.shared.reserved.0,"aw",@nobits
	.weak		__nv_reservedSMEM_offset_0_alias
	.size		__nv_reservedSMEM_offset_0_alias, 0, 64
	.other		__nv_reservedSMEM_offset_0_alias,@"STO_CUDA_RESERVED_SHARED STV_DEFAULT"
__nv_reservedSMEM_offset_0_alias:
	.zero		0
	.zero		64


//--------------------- .nv.constant0._Z9attentionPfS_S_S_ii --------------------------
	.section	.nv.constant0._Z9attentionPfS_S_S_ii,"a",@progbits
	.sectionflags	@""
	.align	4
.nv.constant0._Z9attentionPfS_S_S_ii:
	.zero		936


//--------------------- .nv.constant0._Z13softmaxKernelPfS_ii --------------------------
	.section	.nv.constant0._Z13softmaxKernelPfS_ii,"a",@progbits
	.sectionflags	@""
	.align	4
.nv.constant0._Z13softmaxKernelPfS_ii:
	.zero		920


//--------------------- .nv.constant0._Z9applyRoPEPfS_ii --------------------------
	.section	.nv.constant0._Z9applyRoPEPfS_ii,"a",@progbits
	.sectionflags	@""
	.align	4
.nv.constant0._Z9applyRoPEPfS_ii:
	.zero		920


//--------------------- .nv.constant0._Z6matMulPfS_S_iii --------------------------
	.section	.nv.constant0._Z6matMulPfS_S_iii,"a",@progbits
	.sectionflags	@""
	.align	4
.nv.constant0._Z6matMulPfS_S_iii:
	.zero		932


//--------------------- SYMBOLS --------------------------

	.type		.nv.reservedSmem.offset0,@object
	.size		.nv.reservedSmem.offset0,0x4
